	.target	sm_100a

	.elftype	@"ET_EXEC"


//--------------------- .note.nv.tkinfo           --------------------------
	.section	.note.nv.tkinfo,"",@"SHT_NOTE"
	.sectionflags	@"SHF_NOTE_NV_TKINFO"
	.tkinfo
        /*0018*/ 	.word	0x00000002
        /*0030*/ 	.string	""
        /*0030*/ 	.string	"ptxas"
        /*0030*/ 	.string	"Cuda compilation tools, release 13.0, V13.0.88"
        /*0030*/ 	.string	"Build cuda_13.0.r13.0/compiler.36424714_0"
        /*0030*/ 	.string	"-arch sm_100a -m 64 "



//--------------------- .note.nv.cuinfo           --------------------------
	.section	.note.nv.cuinfo,"",@"SHT_NOTE"
	.sectionflags	@"SHF_NOTE_NV_CUINFO"
        /*0018*/ 	.short	0x0002
        /*001a*/ 	.short	0x0064
        /*001c*/ 	.short	0x0082
	.zero		2


//--------------------- .nv.info                  --------------------------
	.section	.nv.info,"",@"SHT_CUDA_INFO"
	.align	4


	//----- nvinfo : EIATTR_REGCOUNT
	.align		4
        /*0000*/ 	.byte	0x04, 0x2f
        /*0002*/ 	.short	(.L_19 - .L_18)
	.align		4
.L_18:
        /*0004*/ 	.word	index@(_ZN7cutlass13device_kernelINS_4gemm6kernel13GemmUniversalIN4cute5tupleIJiiiiEEENS1_10collective13CollectiveMmaINS1_35MainloopSm100TmaUmmaWarpSpecializedILi72ELi2ELi4ENS5_IJNS4_1CILi2EEENSA_ILi1EEESC_EEEEENS5_IJNSA_ILi128EEENSA_ILi64EEENSA_ILi32EEEEEENS_12float_e4m3_tENS5_IJlSC_lEEESJ_SK_NS4_8TiledMMAINS4_8MMA_AtomIJNS4_10MMA_TraitsINS4_25SM100_MMA_F8F6F4_2x1SM_SSEJSJ_SJ_fSF_SG_NS4_17integral_constantINS4_4UMMA5MajorELSR_0EEESS_NSP_INSQ_7ScaleInELST_0EEESU_EEEEEENS4_6LayoutINS5_IJSC_SC_SC_EEENS5_IJNSA_ILi0EEESZ_SZ_EEEEENS5_IJNS4_10UnderscoreES12_S12_EEEEENS4_18SM100_TMA_2SM_LOADENS4_14ComposedLayoutINS4_7SwizzleILi1ELi4ELi3EEENS4_18smem_ptr_flag_bitsILi8EEENSX_INS5_IJNSA_ILi8EEESH_EEENS5_IJSH_SC_EEEEEEEvNS4_8identityES15_S1F_vS1G_EENS_8epilogue10collective18CollectiveEpilogueINS1I_23Sm100TmaWarpSpecializedILi1ELi1ELi32ELb0ELb0EEEJNS5_IJSG_SG_SH_EEENS5_IJNSX_ISG_SC_EES1O_EEESJ_SK_SJ_SK_NS1I_6fusion15FusionCallbacksIS1M_NS1Q_17LinearCombinationISJ_fSJ_fLNS_15FloatRoundStyleE2EEES1N_S1P_JEEENS4_5SM1004TMEM4LOAD26SM100_TMEM_LOAD_32dp32b32xENS4_13SM90_TMA_LOADENS16_INS17_ILi2ELi4ELi3EEES1A_NSX_INS5_IJS1B_SG_EEENS5_IJSG_SC_EEEEEEENS4_39AutoVectorizingCopyWithAssumedAlignmentILi128EEENS4_14SM90_TMA_STOREES25_S27_S27_EEEvvEEEEvNT_6ParamsE)
        /*0008*/ 	.word	0x0000007b


	//----- nvinfo : EIATTR_FRAME_SIZE
	.align		4
.L_19:
        /*000c*/ 	.byte	0x04, 0x11
        /*000e*/ 	.short	(.L_21 - .L_20)
	.align		4
.L_20:
        /*0010*/ 	.word	index@($__internal_2_$__cuda_sm10x_tcgen05_guardrail_trap_unallocated_columns_being_dealloced)
        /*0014*/ 	.word	0x00000000


	//----- nvinfo : EIATTR_FRAME_SIZE
	.align		4
.L_21:
        /*0018*/ 	.byte	0x04, 0x11
        /*001a*/ 	.short	(.L_23 - .L_22)
	.align		4
.L_22:
        /*001c*/ 	.word	index@($__internal_1_$__cuda_sm10x_tcgen05_guardrail_trap_phase_invalid_during_alloc)
        /*0020*/ 	.word	0x00000000


	//----- nvinfo : EIATTR_FRAME_SIZE
	.align		4
.L_23:
        /*0024*/ 	.byte	0x04, 0x11
        /*0026*/ 	.short	(.L_25 - .L_24)
	.align		4
.L_24:
        /*0028*/ 	.word	index@($__internal_0_$__cuda_sm10x_tcgen05_guardrail_trap_col_being_dealloced_not_returned_by_alloc)
        /*002c*/ 	.word	0x00000000


	//----- nvinfo : EIATTR_FRAME_SIZE
	.align		4
.L_25:
        /*0030*/ 	.byte	0x04, 0x11
        /*0032*/ 	.short	(.L_27 - .L_26)
	.align		4
.L_26:
        /*0034*/ 	.word	index@(_ZN7cutlass13device_kernelINS_4gemm6kernel13GemmUniversalIN4cute5tupleIJiiiiEEENS1_10collective13CollectiveMmaINS1_35MainloopSm100TmaUmmaWarpSpecializedILi72ELi2ELi4ENS5_IJNS4_1CILi2EEENSA_ILi1EEESC_EEEEENS5_IJNSA_ILi128EEENSA_ILi64EEENSA_ILi32EEEEEENS_12float_e4m3_tENS5_IJlSC_lEEESJ_SK_NS4_8TiledMMAINS4_8MMA_AtomIJNS4_10MMA_TraitsINS4_25SM100_MMA_F8F6F4_2x1SM_SSEJSJ_SJ_fSF_SG_NS4_17integral_constantINS4_4UMMA5MajorELSR_0EEESS_NSP_INSQ_7ScaleInELST_0EEESU_EEEEEENS4_6LayoutINS5_IJSC_SC_SC_EEENS5_IJNSA_ILi0EEESZ_SZ_EEEEENS5_IJNS4_10UnderscoreES12_S12_EEEEENS4_18SM100_TMA_2SM_LOADENS4_14ComposedLayoutINS4_7SwizzleILi1ELi4ELi3EEENS4_18smem_ptr_flag_bitsILi8EEENSX_INS5_IJNSA_ILi8EEESH_EEENS5_IJSH_SC_EEEEEEEvNS4_8identityES15_S1F_vS1G_EENS_8epilogue10collective18CollectiveEpilogueINS1I_23Sm100TmaWarpSpecializedILi1ELi1ELi32ELb0ELb0EEEJNS5_IJSG_SG_SH_EEENS5_IJNSX_ISG_SC_EES1O_EEESJ_SK_SJ_SK_NS1I_6fusion15FusionCallbacksIS1M_NS1Q_17LinearCombinationISJ_fSJ_fLNS_15FloatRoundStyleE2EEES1N_S1P_JEEENS4_5SM1004TMEM4LOAD26SM100_TMEM_LOAD_32dp32b32xENS4_13SM90_TMA_LOADENS16_INS17_ILi2ELi4ELi3EEES1A_NSX_INS5_IJS1B_SG_EEENS5_IJSG_SC_EEEEEEENS4_39AutoVectorizingCopyWithAssumedAlignmentILi128EEENS4_14SM90_TMA_STOREES25_S27_S27_EEEvvEEEEvNT_6ParamsE)
        /*0038*/ 	.word	0x00000000


	//----- nvinfo : EIATTR_MIN_STACK_SIZE
	.align		4
.L_27:
        /*003c*/ 	.byte	0x04, 0x12
        /*003e*/ 	.short	(.L_29 - .L_28)
	.align		4
.L_28:
        /*0040*/ 	.word	index@(_ZN7cutlass13device_kernelINS_4gemm6kernel13GemmUniversalIN4cute5tupleIJiiiiEEENS1_10collective13CollectiveMmaINS1_35MainloopSm100TmaUmmaWarpSpecializedILi72ELi2ELi4ENS5_IJNS4_1CILi2EEENSA_ILi1EEESC_EEEEENS5_IJNSA_ILi128EEENSA_ILi64EEENSA_ILi32EEEEEENS_12float_e4m3_tENS5_IJlSC_lEEESJ_SK_NS4_8TiledMMAINS4_8MMA_AtomIJNS4_10MMA_TraitsINS4_25SM100_MMA_F8F6F4_2x1SM_SSEJSJ_SJ_fSF_SG_NS4_17integral_constantINS4_4UMMA5MajorELSR_0EEESS_NSP_INSQ_7ScaleInELST_0EEESU_EEEEEENS4_6LayoutINS5_IJSC_SC_SC_EEENS5_IJNSA_ILi0EEESZ_SZ_EEEEENS5_IJNS4_10UnderscoreES12_S12_EEEEENS4_18SM100_TMA_2SM_LOADENS4_14ComposedLayoutINS4_7SwizzleILi1ELi4ELi3EEENS4_18smem_ptr_flag_bitsILi8EEENSX_INS5_IJNSA_ILi8EEESH_EEENS5_IJSH_SC_EEEEEEEvNS4_8identityES15_S1F_vS1G_EENS_8epilogue10collective18CollectiveEpilogueINS1I_23Sm100TmaWarpSpecializedILi1ELi1ELi32ELb0ELb0EEEJNS5_IJSG_SG_SH_EEENS5_IJNSX_ISG_SC_EES1O_EEESJ_SK_SJ_SK_NS1I_6fusion15FusionCallbacksIS1M_NS1Q_17LinearCombinationISJ_fSJ_fLNS_15FloatRoundStyleE2EEES1N_S1P_JEEENS4_5SM1004TMEM4LOAD26SM100_TMEM_LOAD_32dp32b32xENS4_13SM90_TMA_LOADENS16_INS17_ILi2ELi4ELi3EEES1A_NSX_INS5_IJS1B_SG_EEENS5_IJSG_SC_EEEEEEENS4_39AutoVectorizingCopyWithAssumedAlignmentILi128EEENS4_14SM90_TMA_STOREES25_S27_S27_EEEvvEEEEvNT_6ParamsE)
        /*0044*/ 	.word	0x00000000
.L_29:


//--------------------- .nv.compat                --------------------------
	.section	.nv.compat,"",@"SHT_CUDA_COMPAT_INFO"
	.align	4
        /*0000*/ 	.byte	0x02, 0x09, 0x01, 0x00, 0x02, 0x02, 0x02, 0x00, 0x02, 0x05, 0x05, 0x00, 0x03, 0x07, 0x01, 0x01
        /*0010*/ 	.byte	0x02, 0x03, 0x01, 0x00, 0x02, 0x06, 0x01, 0x00, 0x04, 0x0b, 0x08, 0x00, 0x09, 0x00, 0x00, 0x00
        /*0020*/ 	.byte	0x00, 0x00, 0x00, 0x00


//--------------------- .nv.info._ZN7cutlass13device_kernelINS_4gemm6kernel13GemmUniversalIN4cute5tupleIJiiiiEEENS1_10collective13CollectiveMmaINS1_35MainloopSm100TmaUmmaWarpSpecializedILi72ELi2ELi4ENS5_IJNS4_1CILi2EEENSA_ILi1EEESC_EEEEENS5_IJNSA_ILi128EEENSA_ILi64EEENSA_ILi32EEEEEENS_12float_e4m3_tENS5_IJlSC_lEEESJ_SK_NS4_8TiledMMAINS4_8MMA_AtomIJNS4_10MMA_TraitsINS4_25SM100_MMA_F8F6F4_2x1SM_SSEJSJ_SJ_fSF_SG_NS4_17integral_constantINS4_4UMMA5MajorELSR_0EEESS_NSP_INSQ_7ScaleInELST_0EEESU_EEEEEENS4_6LayoutINS5_IJSC_SC_SC_EEENS5_IJNSA_ILi0EEESZ_SZ_EEEEENS5_IJNS4_10UnderscoreES12_S12_EEEEENS4_18SM100_TMA_2SM_LOADENS4_14ComposedLayoutINS4_7SwizzleILi1ELi4ELi3EEENS4_18smem_ptr_flag_bitsILi8EEENSX_INS5_IJNSA_ILi8EEESH_EEENS5_IJSH_SC_EEEEEEEvNS4_8identityES15_S1F_vS1G_EENS_8epilogue10collective18CollectiveEpilogueINS1I_23Sm100TmaWarpSpecializedILi1ELi1ELi32ELb0ELb0EEEJNS5_IJSG_SG_SH_EEENS5_IJNSX_ISG_SC_EES1O_EEESJ_SK_SJ_SK_NS1I_6fusion15FusionCallbacksIS1M_NS1Q_17LinearCombinationISJ_fSJ_fLNS_15FloatRoundStyleE2EEES1N_S1P_JEEENS4_5SM1004TMEM4LOAD26SM100_TMEM_LOAD_32dp32b32xENS4_13SM90_TMA_LOADENS16_INS17_ILi2ELi4ELi3EEES1A_NSX_INS5_IJS1B_SG_EEENS5_IJSG_SC_EEEEEEENS4_39AutoVectorizingCopyWithAssumedAlignmentILi128EEENS4_14SM90_TMA_STOREES25_S27_S27_EEEvvEEEEvNT_6ParamsE --------------------------
	.section	.nv.info._ZN7cutlass13device_kernelINS_4gemm6kernel13GemmUniversalIN4cute5tupleIJiiiiEEENS1_10collective13CollectiveMmaINS1_35MainloopSm100TmaUmmaWarpSpecializedILi72ELi2ELi4ENS5_IJNS4_1CILi2EEENSA_ILi1EEESC_EEEEENS5_IJNSA_ILi128EEENSA_ILi64EEENSA_ILi32EEEEEENS_12float_e4m3_tENS5_IJlSC_lEEESJ_SK_NS4_8TiledMMAINS4_8MMA_AtomIJNS4_10MMA_TraitsINS4_25SM100_MMA_F8F6F4_2x1SM_SSEJSJ_SJ_fSF_SG_NS4_17integral_constantINS4_4UMMA5MajorELSR_0EEESS_NSP_INSQ_7ScaleInELST_0EEESU_EEEEEENS4_6LayoutINS5_IJSC_SC_SC_EEENS5_IJNSA_ILi0EEESZ_SZ_EEEEENS5_IJNS4_10UnderscoreES12_S12_EEEEENS4_18SM100_TMA_2SM_LOADENS4_14ComposedLayoutINS4_7SwizzleILi1ELi4ELi3EEENS4_18smem_ptr_flag_bitsILi8EEENSX_INS5_IJNSA_ILi8EEESH_EEENS5_IJSH_SC_EEEEEEEvNS4_8identityES15_S1F_vS1G_EENS_8epilogue10collective18CollectiveEpilogueINS1I_23Sm100TmaWarpSpecializedILi1ELi1ELi32ELb0ELb0EEEJNS5_IJSG_SG_SH_EEENS5_IJNSX_ISG_SC_EES1O_EEESJ_SK_SJ_SK_NS1I_6fusion15FusionCallbacksIS1M_NS1Q_17LinearCombinationISJ_fSJ_fLNS_15FloatRoundStyleE2EEES1N_S1P_JEEENS4_5SM1004TMEM4LOAD26SM100_TMEM_LOAD_32dp32b32xENS4_13SM90_TMA_LOADENS16_INS17_ILi2ELi4ELi3EEES1A_NSX_INS5_IJS1B_SG_EEENS5_IJSG_SC_EEEEEEENS4_39AutoVectorizingCopyWithAssumedAlignmentILi128EEENS4_14SM90_TMA_STOREES25_S27_S27_EEEvvEEEEvNT_6ParamsE,"",@"SHT_CUDA_INFO"
	.sectionflags	@""
	.align	4


	//----- nvinfo : EIATTR_CUDA_API_VERSION
	.align		4
        /*0000*/ 	.byte	0x04, 0x37
        /*0002*/ 	.short	(.L_31 - .L_30)
.L_30:
        /*0004*/ 	.word	0x00000082


	//----- nvinfo : EIATTR_KPARAM_INFO
	.align		4
.L_31:
        /*0008*/ 	.byte	0x04, 0x17
        /*000a*/ 	.short	(.L_33 - .L_32)
.L_32:
        /*000c*/ 	.word	0x00000000
        /*0010*/ 	.short	0x0000
        /*0012*/ 	.short	0x0000
        /*0014*/ 	.byte	0x00, 0xf0, 0x01, 0x20


	//----- nvinfo : EIATTR_AT_ENTRY_FRAGMENTS
	.align		4
.L_33:
        /*0018*/ 	.byte	0x04, 0x4f
        /*001a*/ 	.short	(.L_35 - .L_34)


	//   ....[0]....
.L_34:
        /*001c*/ 	.word	0x00000007


	//----- nvinfo : EIATTR_RESERVED_SMEM_USED
	.align		4
.L_35:
        /*0020*/ 	.byte	0x01, 0x41
	.zero		2


	//----- nvinfo : EIATTR_SPARSE_MMA_MASK
	.align		4
        /*0024*/ 	.byte	0x03, 0x50
        /*0026*/ 	.short	0x0000


	//----- nvinfo : EIATTR_TCGEN05_2CTA_USED
	.align		4
        /*0028*/ 	.byte	0x01, 0x52
	.zero		2


	//----- nvinfo : EIATTR_MAXREG_COUNT
	.align		4
        /*002c*/ 	.byte	0x03, 0x1b
        /*002e*/ 	.short	0x00ff


	//----- nvinfo : EIATTR_NUM_BARRIERS
	.align		4
        /*0030*/ 	.byte	0x02, 0x4c
        /*0032*/ 	.byte	0x07
	.zero		1


	//----- nvinfo : EIATTR_EXTERNS
	.align		4
        /*0034*/ 	.byte	0x04, 0x0f
        /*0036*/ 	.short	(.L_37 - .L_36)


	//   ....[0]....
	.align		4
.L_36:
        /*0038*/ 	.word	index@(__assertfail)


	//----- nvinfo : EIATTR_MERCURY_ISA_VERSION
	.align		4
.L_37:
        /*003c*/ 	.byte	0x03, 0x5f
        /*003e*/ 	.short	0x0101


	//----- nvinfo : EIATTR_INT_WARP_WIDE_INSTR_OFFSETS
	.align		4
        /*0040*/ 	.byte	0x04, 0x31
        /*0042*/ 	.short	(.L_39 - .L_38)


	//   ....[0]....
.L_38:
        /*0044*/ 	.word	0x00001560


	//   ....[1]....
        /*0048*/ 	.word	0x00001600


	//   ....[2]....
        /*004c*/ 	.word	0x00002960


	//   ....[3]....
        /*0050*/ 	.word	0x00006d30


	//   ....[4]....
        /*0054*/ 	.word	0x00006d50


	//   ....[5]....
        /*0058*/ 	.word	0x00006d80


	//   ....[6]....
        /*005c*/ 	.word	0x00007790


	//   ....[7]....
        /*0060*/ 	.word	0x000078b0


	//----- nvinfo : EIATTR_COOP_GROUP_MASK_REGIDS
	.align		4
.L_39:
        /*0064*/ 	.byte	0x04, 0x29
        /*0066*/ 	.short	(.L_41 - .L_40)


	//   ....[0]....
.L_40:
        /*0068*/ 	.word	0xffffffff


	//   ....[1]....
        /*006c*/ 	.word	0xffffffff


	//   ....[2]....
        /*0070*/ 	.word	0xffffffff


	//   ....[3]....
        /*0074*/ 	.word	0xffffffff


	//   ....[4]....
        /*0078*/ 	.word	0xffffffff


	//   ....[5]....
        /*007c*/ 	.word	0xffffffff


	//   ....[6]....
        /*0080*/ 	.word	0xffffffff


	//   ....[7]....
        /*0084*/ 	.word	0xffffffff


	//   ....[8]....
        /*0088*/ 	.word	0xffffffff


	//   ....[9]....
        /*008c*/ 	.word	0xffffffff


	//   ....[10]....
        /*0090*/ 	.word	0xffffffff


	//   ....[11]....
        /*0094*/ 	.word	0xffffffff


	//   ....[12]....
        /*0098*/ 	.word	0xffffffff


	//   ....[13]....
        /*009c*/ 	.word	0xffffffff


	//----- nvinfo : EIATTR_COOP_GROUP_INSTR_OFFSETS
	.align		4
.L_41:
        /*00a0*/ 	.byte	0x04, 0x28
        /*00a2*/ 	.short	(.L_43 - .L_42)


	//   ....[0]....
.L_42:
        /*00a4*/ 	.word	0x000000c0


	//   ....[1]....
        /*00a8*/ 	.word	0x00000500


	//   ....[2]....
        /*00ac*/ 	.word	0x00000f30


	//   ....[3]....
        /*00b0*/ 	.word	0x00001060


	//   ....[4]....
        /*00b4*/ 	.word	0x00001150


	//   ....[5]....
        /*00b8*/ 	.word	0x000012b0


	//   ....[6]....
        /*00bc*/ 	.word	0x00001440


	//   ....[7]....
        /*00c0*/ 	.word	0x00001680


	//   ....[8]....
        /*00c4*/ 	.word	0x00002840


	//   ....[9]....
        /*00c8*/ 	.word	0x00005c60


	//   ....[10]....
        /*00cc*/ 	.word	0x00006130


	//   ....[11]....
        /*00d0*/ 	.word	0x00006160


	//   ....[12]....
        /*00d4*/ 	.word	0x00006c30


	//   ....[13]....
        /*00d8*/ 	.word	0x00006e40


	//----- nvinfo : EIATTR_VRC_CTA_INIT_COUNT
	.align		4
.L_43:
        /*00dc*/ 	.byte	0x02, 0x4a
        /*00de*/ 	.byte	0x80
	.zero		1


	//----- nvinfo : EIATTR_SYSCALL_OFFSETS
	.align		4
        /*00e0*/ 	.byte	0x04, 0x46
        /*00e2*/ 	.short	(.L_45 - .L_44)


	//   ....[0]....
.L_44:
        /*00e4*/ 	.word	0x000082b0


	//   ....[1]....
        /*00e8*/ 	.word	0x000083f0


	//   ....[2]....
        /*00ec*/ 	.word	0x00008b00


	//----- nvinfo : EIATTR_MBARRIER_INSTR_OFFSETS
	.align		4
.L_45:
        /*00f0*/ 	.byte	0x04, 0x39
        /*00f2*/ 	.short	(.L_47 - .L_46)


	//   ....[0]....
.L_46:
        /*00f4*/ 	.word	0x00000610
        /*00f8*/ 	.word	0x000000ff
        /*00fc*/ 	.word	0x00000000
        /*0100*/ 	.short	0x0100
        /*0102*/ 	.byte	0x08
	.zero		1


	//   ....[1]....
        /*0104*/ 	.word	0x00000620
        /*0108*/ 	.word	0x000000ff
        /*010c*/ 	.word	0x00000240
        /*0110*/ 	.short	0x0100
        /*0112*/ 	.byte	0x08
	.zero		1


	//   ....[2]....
        /*0114*/ 	.word	0x00000630
        /*0118*/ 	.word	0x000000ff
        /*011c*/ 	.word	0x00000008
        /*0120*/ 	.short	0x0100
        /*0122*/ 	.byte	0x08
	.zero		1


	//   ....[3]....
        /*0124*/ 	.word	0x00000640
        /*0128*/ 	.word	0x000000ff
        /*012c*/ 	.word	0x00000248
        /*0130*/ 	.short	0x0100
        /*0132*/ 	.byte	0x08
	.zero		1


	//   ....[4]....
        /*0134*/ 	.word	0x00000650
        /*0138*/ 	.word	0x000000ff
        /*013c*/ 	.word	0x00000010
        /*0140*/ 	.short	0x0100
        /*0142*/ 	.byte	0x08
	.zero		1


	//   ....[5]....
        /*0144*/ 	.word	0x00000660
        /*0148*/ 	.word	0x000000ff
        /*014c*/ 	.word	0x00000250
        /*0150*/ 	.short	0x0100
        /*0152*/ 	.byte	0x08
	.zero		1


	//   ....[6]....
        /*0154*/ 	.word	0x00000670
        /*0158*/ 	.word	0x000000ff
        /*015c*/ 	.word	0x00000018
        /*0160*/ 	.short	0x0100
        /*0162*/ 	.byte	0x08
	.zero		1


	//   ....[7]....
        /*0164*/ 	.word	0x00000680
        /*0168*/ 	.word	0x000000ff
        /*016c*/ 	.word	0x00000258
        /*0170*/ 	.short	0x0100
        /*0172*/ 	.byte	0x08
	.zero		1


	//   ....[8]....
        /*0174*/ 	.word	0x00000690
        /*0178*/ 	.word	0x000000ff
        /*017c*/ 	.word	0x00000020
        /*0180*/ 	.short	0x0100
        /*0182*/ 	.byte	0x08
	.zero		1


	//   ....[9]....
        /*0184*/ 	.word	0x000006a0
        /*0188*/ 	.word	0x000000ff
        /*018c*/ 	.word	0x00000260
        /*0190*/ 	.short	0x0100
        /*0192*/ 	.byte	0x08
	.zero		1


	//   ....[10]....
        /*0194*/ 	.word	0x000006b0
        /*0198*/ 	.word	0x000000ff
        /*019c*/ 	.word	0x00000028
        /*01a0*/ 	.short	0x0100
        /*01a2*/ 	.byte	0x08
	.zero		1


	//   ....[11]....
        /*01a4*/ 	.word	0x000006c0
        /*01a8*/ 	.word	0x000000ff
        /*01ac*/ 	.word	0x00000268
        /*01b0*/ 	.short	0x0100
        /*01b2*/ 	.byte	0x08
	.zero		1


	//   ....[12]....
        /*01b4*/ 	.word	0x000006d0
        /*01b8*/ 	.word	0x000000ff
        /*01bc*/ 	.word	0x00000030
        /*01c0*/ 	.short	0x0100
        /*01c2*/ 	.byte	0x08
	.zero		1


	//   ....[13]....
        /*01c4*/ 	.word	0x000006e0
        /*01c8*/ 	.word	0x000000ff
        /*01cc*/ 	.word	0x00000270
        /*01d0*/ 	.short	0x0100
        /*01d2*/ 	.byte	0x08
	.zero		1


	//   ....[14]....
        /*01d4*/ 	.word	0x000006f0
        /*01d8*/ 	.word	0x000000ff
        /*01dc*/ 	.word	0x00000038
        /*01e0*/ 	.short	0x0100
        /*01e2*/ 	.byte	0x08
	.zero		1


	//   ....[15]....
        /*01e4*/ 	.word	0x00000700
        /*01e8*/ 	.word	0x000000ff
        /*01ec*/ 	.word	0x00000278
        /*01f0*/ 	.short	0x0100
        /*01f2*/ 	.byte	0x08
	.zero		1


	//   ....[16]....
        /*01f4*/ 	.word	0x00000710
        /*01f8*/ 	.word	0x000000ff
        /*01fc*/ 	.word	0x00000040
        /*0200*/ 	.short	0x0100
        /*0202*/ 	.byte	0x08
	.zero		1


	//   ....[17]....
        /*0204*/ 	.word	0x00000720
        /*0208*/ 	.word	0x000000ff
        /*020c*/ 	.word	0x00000280
        /*0210*/ 	.short	0x0100
        /*0212*/ 	.byte	0x08
	.zero		1


	//   ....[18]....
        /*0214*/ 	.word	0x00000730
        /*0218*/ 	.word	0x000000ff
        /*021c*/ 	.word	0x00000048
        /*0220*/ 	.short	0x0100
        /*0222*/ 	.byte	0x08
	.zero		1


	//   ....[19]....
        /*0224*/ 	.word	0x00000740
        /*0228*/ 	.word	0x000000ff
        /*022c*/ 	.word	0x00000288
        /*0230*/ 	.short	0x0100
        /*0232*/ 	.byte	0x08
	.zero		1


	//   ....[20]....
        /*0234*/ 	.word	0x00000750
        /*0238*/ 	.word	0x000000ff
        /*023c*/ 	.word	0x00000050
        /*0240*/ 	.short	0x0100
        /*0242*/ 	.byte	0x08
	.zero		1


	//   ....[21]....
        /*0244*/ 	.word	0x00000760
        /*0248*/ 	.word	0x000000ff
        /*024c*/ 	.word	0x00000290
        /*0250*/ 	.short	0x0100
        /*0252*/ 	.byte	0x08
	.zero		1


	//   ....[22]....
        /*0254*/ 	.word	0x00000770
        /*0258*/ 	.word	0x000000ff
        /*025c*/ 	.word	0x00000058
        /*0260*/ 	.short	0x0100
        /*0262*/ 	.byte	0x08
	.zero		1


	//   ....[23]....
        /*0264*/ 	.word	0x00000780
        /*0268*/ 	.word	0x000000ff
        /*026c*/ 	.word	0x00000298
        /*0270*/ 	.short	0x0100
        /*0272*/ 	.byte	0x08
	.zero		1


	//   ....[24]....
        /*0274*/ 	.word	0x00000790
        /*0278*/ 	.word	0x000000ff
        /*027c*/ 	.word	0x00000060
        /*0280*/ 	.short	0x0100
        /*0282*/ 	.byte	0x08
	.zero		1


	//   ....[25]....
        /*0284*/ 	.word	0x000007a0
        /*0288*/ 	.word	0x000000ff
        /*028c*/ 	.word	0x000002a0
        /*0290*/ 	.short	0x0100
        /*0292*/ 	.byte	0x08
	.zero		1


	//   ....[26]....
        /*0294*/ 	.word	0x000007b0
        /*0298*/ 	.word	0x000000ff
        /*029c*/ 	.word	0x00000068
        /*02a0*/ 	.short	0x0100
        /*02a2*/ 	.byte	0x08
	.zero		1


	//   ....[27]....
        /*02a4*/ 	.word	0x000007c0
        /*02a8*/ 	.word	0x000000ff
        /*02ac*/ 	.word	0x000002a8
        /*02b0*/ 	.short	0x0100
        /*02b2*/ 	.byte	0x08
	.zero		1


	//   ....[28]....
        /*02b4*/ 	.word	0x000007d0
        /*02b8*/ 	.word	0x000000ff
        /*02bc*/ 	.word	0x00000070
        /*02c0*/ 	.short	0x0100
        /*02c2*/ 	.byte	0x08
	.zero		1


	//   ....[29]....
        /*02c4*/ 	.word	0x000007e0
        /*02c8*/ 	.word	0x000000ff
        /*02cc*/ 	.word	0x000002b0
        /*02d0*/ 	.short	0x0100
        /*02d2*/ 	.byte	0x08
	.zero		1


	//   ....[30]....
        /*02d4*/ 	.word	0x000007f0
        /*02d8*/ 	.word	0x000000ff
        /*02dc*/ 	.word	0x00000078
        /*02e0*/ 	.short	0x0100
        /*02e2*/ 	.byte	0x08
	.zero		1


	//   ....[31]....
        /*02e4*/ 	.word	0x00000800
        /*02e8*/ 	.word	0x000000ff
        /*02ec*/ 	.word	0x000002b8
        /*02f0*/ 	.short	0x0100
        /*02f2*/ 	.byte	0x08
	.zero		1


	//   ....[32]....
        /*02f4*/ 	.word	0x00000810
        /*02f8*/ 	.word	0x000000ff
        /*02fc*/ 	.word	0x00000080
        /*0300*/ 	.short	0x0100
        /*0302*/ 	.byte	0x08
	.zero		1


	//   ....[33]....
        /*0304*/ 	.word	0x00000820
        /*0308*/ 	.word	0x000000ff
        /*030c*/ 	.word	0x000002c0
        /*0310*/ 	.short	0x0100
        /*0312*/ 	.byte	0x08
	.zero		1


	//   ....[34]....
        /*0314*/ 	.word	0x00000830
        /*0318*/ 	.word	0x000000ff
        /*031c*/ 	.word	0x00000088
        /*0320*/ 	.short	0x0100
        /*0322*/ 	.byte	0x08
	.zero		1


	//   ....[35]....
        /*0324*/ 	.word	0x00000840
        /*0328*/ 	.word	0x000000ff
        /*032c*/ 	.word	0x000002c8
        /*0330*/ 	.short	0x0100
        /*0332*/ 	.byte	0x08
	.zero		1


	//   ....[36]....
        /*0334*/ 	.word	0x00000850
        /*0338*/ 	.word	0x000000ff
        /*033c*/ 	.word	0x00000090
        /*0340*/ 	.short	0x0100
        /*0342*/ 	.byte	0x08
	.zero		1


	//   ....[37]....
        /*0344*/ 	.word	0x00000860
        /*0348*/ 	.word	0x000000ff
        /*034c*/ 	.word	0x000002d0
        /*0350*/ 	.short	0x0100
        /*0352*/ 	.byte	0x08
	.zero		1


	//   ....[38]....
        /*0354*/ 	.word	0x00000870
        /*0358*/ 	.word	0x000000ff
        /*035c*/ 	.word	0x00000098
        /*0360*/ 	.short	0x0100
        /*0362*/ 	.byte	0x08
	.zero		1


	//   ....[39]....
        /*0364*/ 	.word	0x00000880
        /*0368*/ 	.word	0x000000ff
        /*036c*/ 	.word	0x000002d8
        /*0370*/ 	.short	0x0100
        /*0372*/ 	.byte	0x08
	.zero		1


	//   ....[40]....
        /*0374*/ 	.word	0x00000890
        /*0378*/ 	.word	0x000000ff
        /*037c*/ 	.word	0x000000a0
        /*0380*/ 	.short	0x0100
        /*0382*/ 	.byte	0x08
	.zero		1


	//   ....[41]....
        /*0384*/ 	.word	0x000008a0
        /*0388*/ 	.word	0x000000ff
        /*038c*/ 	.word	0x000002e0
        /*0390*/ 	.short	0x0100
        /*0392*/ 	.byte	0x08
	.zero		1


	//   ....[42]....
        /*0394*/ 	.word	0x000008b0
        /*0398*/ 	.word	0x000000ff
        /*039c*/ 	.word	0x000000a8
        /*03a0*/ 	.short	0x0100
        /*03a2*/ 	.byte	0x08
	.zero		1


	//   ....[43]....
        /*03a4*/ 	.word	0x000008c0
        /*03a8*/ 	.word	0x000000ff
        /*03ac*/ 	.word	0x000002e8
        /*03b0*/ 	.short	0x0100
        /*03b2*/ 	.byte	0x08
	.zero		1


	//   ....[44]....
        /*03b4*/ 	.word	0x000008d0
        /*03b8*/ 	.word	0x000000ff
        /*03bc*/ 	.word	0x000000b0
        /*03c0*/ 	.short	0x0100
        /*03c2*/ 	.byte	0x08
	.zero		1


	//   ....[45]....
        /*03c4*/ 	.word	0x000008e0
        /*03c8*/ 	.word	0x000000ff
        /*03cc*/ 	.word	0x000002f0
        /*03d0*/ 	.short	0x0100
        /*03d2*/ 	.byte	0x08
	.zero		1


	//   ....[46]....
        /*03d4*/ 	.word	0x000008f0
        /*03d8*/ 	.word	0x000000ff
        /*03dc*/ 	.word	0x000000b8
        /*03e0*/ 	.short	0x0100
        /*03e2*/ 	.byte	0x08
	.zero		1


	//   ....[47]....
        /*03e4*/ 	.word	0x00000900
        /*03e8*/ 	.word	0x000000ff
        /*03ec*/ 	.word	0x000002f8
        /*03f0*/ 	.short	0x0100
        /*03f2*/ 	.byte	0x08
	.zero		1


	//   ....[48]....
        /*03f4*/ 	.word	0x00000910
        /*03f8*/ 	.word	0x000000ff
        /*03fc*/ 	.word	0x000000c0
        /*0400*/ 	.short	0x0100
        /*0402*/ 	.byte	0x08
	.zero		1


	//   ....[49]....
        /*0404*/ 	.word	0x00000920
        /*0408*/ 	.word	0x000000ff
        /*040c*/ 	.word	0x00000300
        /*0410*/ 	.short	0x0100
        /*0412*/ 	.byte	0x08
	.zero		1


	//   ....[50]....
        /*0414*/ 	.word	0x00000930
        /*0418*/ 	.word	0x000000ff
        /*041c*/ 	.word	0x000000c8
        /*0420*/ 	.short	0x0100
        /*0422*/ 	.byte	0x08
	.zero		1


	//   ....[51]....
        /*0424*/ 	.word	0x00000940
        /*0428*/ 	.word	0x000000ff
        /*042c*/ 	.word	0x00000308
        /*0430*/ 	.short	0x0100
        /*0432*/ 	.byte	0x08
	.zero		1


	//   ....[52]....
        /*0434*/ 	.word	0x00000950
        /*0438*/ 	.word	0x000000ff
        /*043c*/ 	.word	0x000000d0
        /*0440*/ 	.short	0x0100
        /*0442*/ 	.byte	0x08
	.zero		1


	//   ....[53]....
        /*0444*/ 	.word	0x00000960
        /*0448*/ 	.word	0x000000ff
        /*044c*/ 	.word	0x00000310
        /*0450*/ 	.short	0x0100
        /*0452*/ 	.byte	0x08
	.zero		1


	//   ....[54]....
        /*0454*/ 	.word	0x00000970
        /*0458*/ 	.word	0x000000ff
        /*045c*/ 	.word	0x000000d8
        /*0460*/ 	.short	0x0100
        /*0462*/ 	.byte	0x08
	.zero		1


	//   ....[55]....
        /*0464*/ 	.word	0x00000980
        /*0468*/ 	.word	0x000000ff
        /*046c*/ 	.word	0x00000318
        /*0470*/ 	.short	0x0100
        /*0472*/ 	.byte	0x08
	.zero		1


	//   ....[56]....
        /*0474*/ 	.word	0x00000990
        /*0478*/ 	.word	0x000000ff
        /*047c*/ 	.word	0x000000e0
        /*0480*/ 	.short	0x0100
        /*0482*/ 	.byte	0x08
	.zero		1


	//   ....[57]....
        /*0484*/ 	.word	0x000009a0
        /*0488*/ 	.word	0x000000ff
        /*048c*/ 	.word	0x00000320
        /*0490*/ 	.short	0x0100
        /*0492*/ 	.byte	0x08
	.zero		1


	//   ....[58]....
        /*0494*/ 	.word	0x000009b0
        /*0498*/ 	.word	0x000000ff
        /*049c*/ 	.word	0x000000e8
        /*04a0*/ 	.short	0x0100
        /*04a2*/ 	.byte	0x08
	.zero		1


	//   ....[59]....
        /*04a4*/ 	.word	0x000009c0
        /*04a8*/ 	.word	0x000000ff
        /*04ac*/ 	.word	0x00000328
        /*04b0*/ 	.short	0x0100
        /*04b2*/ 	.byte	0x08
	.zero		1


	//   ....[60]....
        /*04b4*/ 	.word	0x000009d0
        /*04b8*/ 	.word	0x000000ff
        /*04bc*/ 	.word	0x000000f0
        /*04c0*/ 	.short	0x0100
        /*04c2*/ 	.byte	0x08
	.zero		1


	//   ....[61]....
        /*04c4*/ 	.word	0x000009e0
        /*04c8*/ 	.word	0x000000ff
        /*04cc*/ 	.word	0x00000330
        /*04d0*/ 	.short	0x0100
        /*04d2*/ 	.byte	0x08
	.zero		1


	//   ....[62]....
        /*04d4*/ 	.word	0x000009f0
        /*04d8*/ 	.word	0x000000ff
        /*04dc*/ 	.word	0x000000f8
        /*04e0*/ 	.short	0x0100
        /*04e2*/ 	.byte	0x08
	.zero		1


	//   ....[63]....
        /*04e4*/ 	.word	0x00000a00
        /*04e8*/ 	.word	0x000000ff
        /*04ec*/ 	.word	0x00000338
        /*04f0*/ 	.short	0x0100
        /*04f2*/ 	.byte	0x08
	.zero		1


	//   ....[64]....
        /*04f4*/ 	.word	0x00000a10
        /*04f8*/ 	.word	0x000000ff
        /*04fc*/ 	.word	0x00000100
        /*0500*/ 	.short	0x0100
        /*0502*/ 	.byte	0x08
	.zero		1


	//   ....[65]....
        /*0504*/ 	.word	0x00000a20
        /*0508*/ 	.word	0x000000ff
        /*050c*/ 	.word	0x00000340
        /*0510*/ 	.short	0x0100
        /*0512*/ 	.byte	0x08
	.zero		1


	//   ....[66]....
        /*0514*/ 	.word	0x00000a30
        /*0518*/ 	.word	0x000000ff
        /*051c*/ 	.word	0x00000108
        /*0520*/ 	.short	0x0100
        /*0522*/ 	.byte	0x08
	.zero		1


	//   ....[67]....
        /*0524*/ 	.word	0x00000a40
        /*0528*/ 	.word	0x000000ff
        /*052c*/ 	.word	0x00000348
        /*0530*/ 	.short	0x0100
        /*0532*/ 	.byte	0x08
	.zero		1


	//   ....[68]....
        /*0534*/ 	.word	0x00000a50
        /*0538*/ 	.word	0x000000ff
        /*053c*/ 	.word	0x00000110
        /*0540*/ 	.short	0x0100
        /*0542*/ 	.byte	0x08
	.zero		1


	//   ....[69]....
        /*0544*/ 	.word	0x00000a60
        /*0548*/ 	.word	0x000000ff
        /*054c*/ 	.word	0x00000350
        /*0550*/ 	.short	0x0100
        /*0552*/ 	.byte	0x08
	.zero		1


	//   ....[70]....
        /*0554*/ 	.word	0x00000a70
        /*0558*/ 	.word	0x000000ff
        /*055c*/ 	.word	0x00000118
        /*0560*/ 	.short	0x0100
        /*0562*/ 	.byte	0x08
	.zero		1


	//   ....[71]....
        /*0564*/ 	.word	0x00000a80
        /*0568*/ 	.word	0x000000ff
        /*056c*/ 	.word	0x00000358
        /*0570*/ 	.short	0x0100
        /*0572*/ 	.byte	0x08
	.zero		1


	//   ....[72]....
        /*0574*/ 	.word	0x00000a90
        /*0578*/ 	.word	0x000000ff
        /*057c*/ 	.word	0x00000120
        /*0580*/ 	.short	0x0100
        /*0582*/ 	.byte	0x08
	.zero		1


	//   ....[73]....
        /*0584*/ 	.word	0x00000aa0
        /*0588*/ 	.word	0x000000ff
        /*058c*/ 	.word	0x00000360
        /*0590*/ 	.short	0x0100
        /*0592*/ 	.byte	0x08
	.zero		1


	//   ....[74]....
        /*0594*/ 	.word	0x00000ab0
        /*0598*/ 	.word	0x000000ff
        /*059c*/ 	.word	0x00000128
        /*05a0*/ 	.short	0x0100
        /*05a2*/ 	.byte	0x08
	.zero		1


	//   ....[75]....
        /*05a4*/ 	.word	0x00000ac0
        /*05a8*/ 	.word	0x000000ff
        /*05ac*/ 	.word	0x00000368
        /*05b0*/ 	.short	0x0100
        /*05b2*/ 	.byte	0x08
	.zero		1


	//   ....[76]....
        /*05b4*/ 	.word	0x00000ad0
        /*05b8*/ 	.word	0x000000ff
        /*05bc*/ 	.word	0x00000130
        /*05c0*/ 	.short	0x0100
        /*05c2*/ 	.byte	0x08
	.zero		1


	//   ....[77]....
        /*05c4*/ 	.word	0x00000ae0
        /*05c8*/ 	.word	0x000000ff
        /*05cc*/ 	.word	0x00000370
        /*05d0*/ 	.short	0x0100
        /*05d2*/ 	.byte	0x08
	.zero		1


	//   ....[78]....
        /*05d4*/ 	.word	0x00000af0
        /*05d8*/ 	.word	0x000000ff
        /*05dc*/ 	.word	0x00000138
        /*05e0*/ 	.short	0x0100
        /*05e2*/ 	.byte	0x08
	.zero		1


	//   ....[79]....
        /*05e4*/ 	.word	0x00000b00
        /*05e8*/ 	.word	0x000000ff
        /*05ec*/ 	.word	0x00000378
        /*05f0*/ 	.short	0x0100
        /*05f2*/ 	.byte	0x08
	.zero		1


	//   ....[80]....
        /*05f4*/ 	.word	0x00000b10
        /*05f8*/ 	.word	0x000000ff
        /*05fc*/ 	.word	0x00000140
        /*0600*/ 	.short	0x0100
        /*0602*/ 	.byte	0x08
	.zero		1


	//   ....[81]....
        /*0604*/ 	.word	0x00000b20
        /*0608*/ 	.word	0x000000ff
        /*060c*/ 	.word	0x00000380
        /*0610*/ 	.short	0x0100
        /*0612*/ 	.byte	0x08
	.zero		1


	//   ....[82]....
        /*0614*/ 	.word	0x00000b30
        /*0618*/ 	.word	0x000000ff
        /*061c*/ 	.word	0x00000148
        /*0620*/ 	.short	0x0100
        /*0622*/ 	.byte	0x08
	.zero		1


	//   ....[83]....
        /*0624*/ 	.word	0x00000b40
        /*0628*/ 	.word	0x000000ff
        /*062c*/ 	.word	0x00000388
        /*0630*/ 	.short	0x0100
        /*0632*/ 	.byte	0x08
	.zero		1


	//   ....[84]....
        /*0634*/ 	.word	0x00000b50
        /*0638*/ 	.word	0x000000ff
        /*063c*/ 	.word	0x00000150
        /*0640*/ 	.short	0x0100
        /*0642*/ 	.byte	0x08
	.zero		1


	//   ....[85]....
        /*0644*/ 	.word	0x00000b60
        /*0648*/ 	.word	0x000000ff
        /*064c*/ 	.word	0x00000390
        /*0650*/ 	.short	0x0100
        /*0652*/ 	.byte	0x08
	.zero		1


	//   ....[86]....
        /*0654*/ 	.word	0x00000b70
        /*0658*/ 	.word	0x000000ff
        /*065c*/ 	.word	0x00000158
        /*0660*/ 	.short	0x0100
        /*0662*/ 	.byte	0x08
	.zero		1


	//   ....[87]....
        /*0664*/ 	.word	0x00000b80
        /*0668*/ 	.word	0x000000ff
        /*066c*/ 	.word	0x00000398
        /*0670*/ 	.short	0x0100
        /*0672*/ 	.byte	0x08
	.zero		1


	//   ....[88]....
        /*0674*/ 	.word	0x00000b90
        /*0678*/ 	.word	0x000000ff
        /*067c*/ 	.word	0x00000160
        /*0680*/ 	.short	0x0100
        /*0682*/ 	.byte	0x08
	.zero		1


	//   ....[89]....
        /*0684*/ 	.word	0x00000ba0
        /*0688*/ 	.word	0x000000ff
        /*068c*/ 	.word	0x000003a0
        /*0690*/ 	.short	0x0100
        /*0692*/ 	.byte	0x08
	.zero		1


	//   ....[90]....
        /*0694*/ 	.word	0x00000bb0
        /*0698*/ 	.word	0x000000ff
        /*069c*/ 	.word	0x00000168
        /*06a0*/ 	.short	0x0100
        /*06a2*/ 	.byte	0x08
	.zero		1


	//   ....[91]....
        /*06a4*/ 	.word	0x00000bc0
        /*06a8*/ 	.word	0x000000ff
        /*06ac*/ 	.word	0x000003a8
        /*06b0*/ 	.short	0x0100
        /*06b2*/ 	.byte	0x08
	.zero		1


	//   ....[92]....
        /*06b4*/ 	.word	0x00000bd0
        /*06b8*/ 	.word	0x000000ff
        /*06bc*/ 	.word	0x00000170
        /*06c0*/ 	.short	0x0100
        /*06c2*/ 	.byte	0x08
	.zero		1


	//   ....[93]....
        /*06c4*/ 	.word	0x00000be0
        /*06c8*/ 	.word	0x000000ff
        /*06cc*/ 	.word	0x000003b0
        /*06d0*/ 	.short	0x0100
        /*06d2*/ 	.byte	0x08
	.zero		1


	//   ....[94]....
        /*06d4*/ 	.word	0x00000bf0
        /*06d8*/ 	.word	0x000000ff
        /*06dc*/ 	.word	0x00000178
        /*06e0*/ 	.short	0x0100
        /*06e2*/ 	.byte	0x08
	.zero		1


	//   ....[95]....
        /*06e4*/ 	.word	0x00000c00
        /*06e8*/ 	.word	0x000000ff
        /*06ec*/ 	.word	0x000003b8
        /*06f0*/ 	.short	0x0100
        /*06f2*/ 	.byte	0x08
	.zero		1


	//   ....[96]....
        /*06f4*/ 	.word	0x00000c10
        /*06f8*/ 	.word	0x000000ff
        /*06fc*/ 	.word	0x00000180
        /*0700*/ 	.short	0x0100
        /*0702*/ 	.byte	0x08
	.zero		1


	//   ....[97]....
        /*0704*/ 	.word	0x00000c20
        /*0708*/ 	.word	0x000000ff
        /*070c*/ 	.word	0x000003c0
        /*0710*/ 	.short	0x0100
        /*0712*/ 	.byte	0x08
	.zero		1


	//   ....[98]....
        /*0714*/ 	.word	0x00000c30
        /*0718*/ 	.word	0x000000ff
        /*071c*/ 	.word	0x00000188
        /*0720*/ 	.short	0x0100
        /*0722*/ 	.byte	0x08
	.zero		1


	//   ....[99]....
        /*0724*/ 	.word	0x00000c40
        /*0728*/ 	.word	0x000000ff
        /*072c*/ 	.word	0x000003c8
        /*0730*/ 	.short	0x0100
        /*0732*/ 	.byte	0x08
	.zero		1


	//   ....[100]....
        /*0734*/ 	.word	0x00000c50
        /*0738*/ 	.word	0x000000ff
        /*073c*/ 	.word	0x00000190
        /*0740*/ 	.short	0x0100
        /*0742*/ 	.byte	0x08
	.zero		1


	//   ....[101]....
        /*0744*/ 	.word	0x00000c60
        /*0748*/ 	.word	0x000000ff
        /*074c*/ 	.word	0x000003d0
        /*0750*/ 	.short	0x0100
        /*0752*/ 	.byte	0x08
	.zero		1


	//   ....[102]....
        /*0754*/ 	.word	0x00000c70
        /*0758*/ 	.word	0x000000ff
        /*075c*/ 	.word	0x00000198
        /*0760*/ 	.short	0x0100
        /*0762*/ 	.byte	0x08
	.zero		1


	//   ....[103]....
        /*0764*/ 	.word	0x00000c80
        /*0768*/ 	.word	0x000000ff
        /*076c*/ 	.word	0x000003d8
        /*0770*/ 	.short	0x0100
        /*0772*/ 	.byte	0x08
	.zero		1


	//   ....[104]....
        /*0774*/ 	.word	0x00000c90
        /*0778*/ 	.word	0x000000ff
        /*077c*/ 	.word	0x000001a0
        /*0780*/ 	.short	0x0100
        /*0782*/ 	.byte	0x08
	.zero		1


	//   ....[105]....
        /*0784*/ 	.word	0x00000ca0
        /*0788*/ 	.word	0x000000ff
        /*078c*/ 	.word	0x000003e0
        /*0790*/ 	.short	0x0100
        /*0792*/ 	.byte	0x08
	.zero		1


	//   ....[106]....
        /*0794*/ 	.word	0x00000cb0
        /*0798*/ 	.word	0x000000ff
        /*079c*/ 	.word	0x000001a8
        /*07a0*/ 	.short	0x0100
        /*07a2*/ 	.byte	0x08
	.zero		1


	//   ....[107]....
        /*07a4*/ 	.word	0x00000cc0
        /*07a8*/ 	.word	0x000000ff
        /*07ac*/ 	.word	0x000003e8
        /*07b0*/ 	.short	0x0100
        /*07b2*/ 	.byte	0x08
	.zero		1


	//   ....[108]....
        /*07b4*/ 	.word	0x00000cd0
        /*07b8*/ 	.word	0x000000ff
        /*07bc*/ 	.word	0x000001b0
        /*07c0*/ 	.short	0x0100
        /*07c2*/ 	.byte	0x08
	.zero		1


	//   ....[109]....
        /*07c4*/ 	.word	0x00000ce0
        /*07c8*/ 	.word	0x000000ff
        /*07cc*/ 	.word	0x000003f0
        /*07d0*/ 	.short	0x0100
        /*07d2*/ 	.byte	0x08
	.zero		1


	//   ....[110]....
        /*07d4*/ 	.word	0x00000cf0
        /*07d8*/ 	.word	0x000000ff
        /*07dc*/ 	.word	0x000001b8
        /*07e0*/ 	.short	0x0100
        /*07e2*/ 	.byte	0x08
	.zero		1


	//   ....[111]....
        /*07e4*/ 	.word	0x00000d00
        /*07e8*/ 	.word	0x000000ff
        /*07ec*/ 	.word	0x000003f8
        /*07f0*/ 	.short	0x0100
        /*07f2*/ 	.byte	0x08
	.zero		1


	//   ....[112]....
        /*07f4*/ 	.word	0x00000d10
        /*07f8*/ 	.word	0x000000ff
        /*07fc*/ 	.word	0x000001c0
        /*0800*/ 	.short	0x0100
        /*0802*/ 	.byte	0x08
	.zero		1


	//   ....[113]....
        /*0804*/ 	.word	0x00000d20
        /*0808*/ 	.word	0x000000ff
        /*080c*/ 	.word	0x00000400
        /*0810*/ 	.short	0x0100
        /*0812*/ 	.byte	0x08
	.zero		1


	//   ....[114]....
        /*0814*/ 	.word	0x00000d30
        /*0818*/ 	.word	0x000000ff
        /*081c*/ 	.word	0x000001c8
        /*0820*/ 	.short	0x0100
        /*0822*/ 	.byte	0x08
	.zero		1


	//   ....[115]....
        /*0824*/ 	.word	0x00000d40
        /*0828*/ 	.word	0x000000ff
        /*082c*/ 	.word	0x00000408
        /*0830*/ 	.short	0x0100
        /*0832*/ 	.byte	0x08
	.zero		1


	//   ....[116]....
        /*0834*/ 	.word	0x00000d50
        /*0838*/ 	.word	0x000000ff
        /*083c*/ 	.word	0x000001d0
        /*0840*/ 	.short	0x0100
        /*0842*/ 	.byte	0x08
	.zero		1


	//   ....[117]....
        /*0844*/ 	.word	0x00000d60
        /*0848*/ 	.word	0x000000ff
        /*084c*/ 	.word	0x00000410
        /*0850*/ 	.short	0x0100
        /*0852*/ 	.byte	0x08
	.zero		1


	//   ....[118]....
        /*0854*/ 	.word	0x00000d70
        /*0858*/ 	.word	0x000000ff
        /*085c*/ 	.word	0x000001d8
        /*0860*/ 	.short	0x0100
        /*0862*/ 	.byte	0x08
	.zero		1


	//   ....[119]....
        /*0864*/ 	.word	0x00000d80
        /*0868*/ 	.word	0x000000ff
        /*086c*/ 	.word	0x00000418
        /*0870*/ 	.short	0x0100
        /*0872*/ 	.byte	0x08
	.zero		1


	//   ....[120]....
        /*0874*/ 	.word	0x00000d90
        /*0878*/ 	.word	0x000000ff
        /*087c*/ 	.word	0x000001e0
        /*0880*/ 	.short	0x0100
        /*0882*/ 	.byte	0x08
	.zero		1


	//   ....[121]....
        /*0884*/ 	.word	0x00000da0
        /*0888*/ 	.word	0x000000ff
        /*088c*/ 	.word	0x00000420
        /*0890*/ 	.short	0x0100
        /*0892*/ 	.byte	0x08
	.zero		1


	//   ....[122]....
        /*0894*/ 	.word	0x00000db0
        /*0898*/ 	.word	0x000000ff
        /*089c*/ 	.word	0x000001e8
        /*08a0*/ 	.short	0x0100
        /*08a2*/ 	.byte	0x08
	.zero		1


	//   ....[123]....
        /*08a4*/ 	.word	0x00000dc0
        /*08a8*/ 	.word	0x000000ff
        /*08ac*/ 	.word	0x00000428
        /*08b0*/ 	.short	0x0100
        /*08b2*/ 	.byte	0x08
	.zero		1


	//   ....[124]....
        /*08b4*/ 	.word	0x00000dd0
        /*08b8*/ 	.word	0x000000ff
        /*08bc*/ 	.word	0x000001f0
        /*08c0*/ 	.short	0x0100
        /*08c2*/ 	.byte	0x08
	.zero		1


	//   ....[125]....
        /*08c4*/ 	.word	0x00000de0
        /*08c8*/ 	.word	0x000000ff
        /*08cc*/ 	.word	0x00000430
        /*08d0*/ 	.short	0x0100
        /*08d2*/ 	.byte	0x08
	.zero		1


	//   ....[126]....
        /*08d4*/ 	.word	0x00000df0
        /*08d8*/ 	.word	0x000000ff
        /*08dc*/ 	.word	0x000001f8
        /*08e0*/ 	.short	0x0100
        /*08e2*/ 	.byte	0x08
	.zero		1


	//   ....[127]....
        /*08e4*/ 	.word	0x00000e00
        /*08e8*/ 	.word	0x000000ff
        /*08ec*/ 	.word	0x00000438
        /*08f0*/ 	.short	0x0100
        /*08f2*/ 	.byte	0x08
	.zero		1


	//   ....[128]....
        /*08f4*/ 	.word	0x00000e10
        /*08f8*/ 	.word	0x000000ff
        /*08fc*/ 	.word	0x00000200
        /*0900*/ 	.short	0x0100
        /*0902*/ 	.byte	0x08
	.zero		1


	//   ....[129]....
        /*0904*/ 	.word	0x00000e20
        /*0908*/ 	.word	0x000000ff
        /*090c*/ 	.word	0x00000440
        /*0910*/ 	.short	0x0100
        /*0912*/ 	.byte	0x08
	.zero		1


	//   ....[130]....
        /*0914*/ 	.word	0x00000e30
        /*0918*/ 	.word	0x000000ff
        /*091c*/ 	.word	0x00000208
        /*0920*/ 	.short	0x0100
        /*0922*/ 	.byte	0x08
	.zero		1


	//   ....[131]....
        /*0924*/ 	.word	0x00000e40
        /*0928*/ 	.word	0x000000ff
        /*092c*/ 	.word	0x00000448
        /*0930*/ 	.short	0x0100
        /*0932*/ 	.byte	0x08
	.zero		1


	//   ....[132]....
        /*0934*/ 	.word	0x00000e50
        /*0938*/ 	.word	0x000000ff
        /*093c*/ 	.word	0x00000210
        /*0940*/ 	.short	0x0100
        /*0942*/ 	.byte	0x08
	.zero		1


	//   ....[133]....
        /*0944*/ 	.word	0x00000e60
        /*0948*/ 	.word	0x000000ff
        /*094c*/ 	.word	0x00000450
        /*0950*/ 	.short	0x0100
        /*0952*/ 	.byte	0x08
	.zero		1


	//   ....[134]....
        /*0954*/ 	.word	0x00000e70
        /*0958*/ 	.word	0x000000ff
        /*095c*/ 	.word	0x00000218
        /*0960*/ 	.short	0x0100
        /*0962*/ 	.byte	0x08
	.zero		1


	//   ....[135]....
        /*0964*/ 	.word	0x00000e80
        /*0968*/ 	.word	0x000000ff
        /*096c*/ 	.word	0x00000458
        /*0970*/ 	.short	0x0100
        /*0972*/ 	.byte	0x08
	.zero		1


	//   ....[136]....
        /*0974*/ 	.word	0x00000e90
        /*0978*/ 	.word	0x000000ff
        /*097c*/ 	.word	0x00000220
        /*0980*/ 	.short	0x0100
        /*0982*/ 	.byte	0x08
	.zero		1


	//   ....[137]....
        /*0984*/ 	.word	0x00000ea0
        /*0988*/ 	.word	0x000000ff
        /*098c*/ 	.word	0x00000460
        /*0990*/ 	.short	0x0100
        /*0992*/ 	.byte	0x08
	.zero		1


	//   ....[138]....
        /*0994*/ 	.word	0x00000eb0
        /*0998*/ 	.word	0x000000ff
        /*099c*/ 	.word	0x00000228
        /*09a0*/ 	.short	0x0100
        /*09a2*/ 	.byte	0x08
	.zero		1


	//   ....[139]....
        /*09a4*/ 	.word	0x00000ec0
        /*09a8*/ 	.word	0x000000ff
        /*09ac*/ 	.word	0x00000468
        /*09b0*/ 	.short	0x0100
        /*09b2*/ 	.byte	0x08
	.zero		1


	//   ....[140]....
        /*09b4*/ 	.word	0x00000ed0
        /*09b8*/ 	.word	0x000000ff
        /*09bc*/ 	.word	0x00000230
        /*09c0*/ 	.short	0x0100
        /*09c2*/ 	.byte	0x08
	.zero		1


	//   ....[141]....
        /*09c4*/ 	.word	0x00000ee0
        /*09c8*/ 	.word	0x000000ff
        /*09cc*/ 	.word	0x00000470
        /*09d0*/ 	.short	0x0100
        /*09d2*/ 	.byte	0x08
	.zero		1


	//   ....[142]....
        /*09d4*/ 	.word	0x00000ef0
        /*09d8*/ 	.word	0x000000ff
        /*09dc*/ 	.word	0x00000238
        /*09e0*/ 	.short	0x0100
        /*09e2*/ 	.byte	0x08
	.zero		1


	//   ....[143]....
        /*09e4*/ 	.word	0x00000f00
        /*09e8*/ 	.word	0x000000ff
        /*09ec*/ 	.word	0x00000478
        /*09f0*/ 	.short	0x0100
        /*09f2*/ 	.byte	0x08
	.zero		1


	//   ....[144]....
        /*09f4*/ 	.word	0x00001030
        /*09f8*/ 	.word	0x000000ff
        /*09fc*/ 	.word	0x00000480
        /*0a00*/ 	.short	0x0100
        /*0a02*/ 	.byte	0x09
	.zero		1


	//   ....[145]....
        /*0a04*/ 	.word	0x00001040
        /*0a08*/ 	.word	0x000000ff
        /*0a0c*/ 	.word	0x00000488
        /*0a10*/ 	.short	0x0100
        /*0a12*/ 	.byte	0x09
	.zero		1


	//   ....[146]....
        /*0a14*/ 	.word	0x00001120
        /*0a18*/ 	.word	0x000000ff
        /*0a1c*/ 	.word	0x00000490
        /*0a20*/ 	.short	0x0100
        /*0a22*/ 	.byte	0x08
	.zero		1


	//   ....[147]....
        /*0a24*/ 	.word	0x00001130
        /*0a28*/ 	.word	0x000000ff
        /*0a2c*/ 	.word	0x00000498
        /*0a30*/ 	.short	0x0100
        /*0a32*/ 	.byte	0x08
	.zero		1


	//   ....[148]....
        /*0a34*/ 	.word	0x00001260
        /*0a38*/ 	.word	0x000000ff
        /*0a3c*/ 	.word	0x000004a0
        /*0a40*/ 	.short	0x0100
        /*0a42*/ 	.byte	0x08
	.zero		1


	//   ....[149]....
        /*0a44*/ 	.word	0x00001270
        /*0a48*/ 	.word	0x000000ff
        /*0a4c*/ 	.word	0x000004b0
        /*0a50*/ 	.short	0x0100
        /*0a52*/ 	.byte	0x08
	.zero		1


	//   ....[150]....
        /*0a54*/ 	.word	0x00001280
        /*0a58*/ 	.word	0x000000ff
        /*0a5c*/ 	.word	0x000004a8
        /*0a60*/ 	.short	0x0100
        /*0a62*/ 	.byte	0x08
	.zero		1


	//   ....[151]....
        /*0a64*/ 	.word	0x00001290
        /*0a68*/ 	.word	0x000000ff
        /*0a6c*/ 	.word	0x000004b8
        /*0a70*/ 	.short	0x0100
        /*0a72*/ 	.byte	0x08
	.zero		1


	//   ....[152]....
        /*0a74*/ 	.word	0x000013b0
        /*0a78*/ 	.word	0x000000ff
        /*0a7c*/ 	.word	0x000004c0
        /*0a80*/ 	.short	0x0100
        /*0a82*/ 	.byte	0x09
	.zero		1


	//   ....[153]....
        /*0a84*/ 	.word	0x000013c0
        /*0a88*/ 	.word	0x000000ff
        /*0a8c*/ 	.word	0x000004e0
        /*0a90*/ 	.short	0x0100
        /*0a92*/ 	.byte	0x09
	.zero		1


	//   ....[154]....
        /*0a94*/ 	.word	0x000013d0
        /*0a98*/ 	.word	0x000000ff
        /*0a9c*/ 	.word	0x000004c8
        /*0aa0*/ 	.short	0x0100
        /*0aa2*/ 	.byte	0x09
	.zero		1


	//   ....[155]....
        /*0aa4*/ 	.word	0x000013e0
        /*0aa8*/ 	.word	0x000000ff
        /*0aac*/ 	.word	0x000004e8
        /*0ab0*/ 	.short	0x0100
        /*0ab2*/ 	.byte	0x09
	.zero		1


	//   ....[156]....
        /*0ab4*/ 	.word	0x000013f0
        /*0ab8*/ 	.word	0x000000ff
        /*0abc*/ 	.word	0x000004d0
        /*0ac0*/ 	.short	0x0100
        /*0ac2*/ 	.byte	0x09
	.zero		1


	//   ....[157]....
        /*0ac4*/ 	.word	0x00001400
        /*0ac8*/ 	.word	0x000000ff
        /*0acc*/ 	.word	0x000004f0
        /*0ad0*/ 	.short	0x0100
        /*0ad2*/ 	.byte	0x09
	.zero		1


	//   ....[158]....
        /*0ad4*/ 	.word	0x00001410
        /*0ad8*/ 	.word	0x000000ff
        /*0adc*/ 	.word	0x000004d8
        /*0ae0*/ 	.short	0x0100
        /*0ae2*/ 	.byte	0x09
	.zero		1


	//   ....[159]....
        /*0ae4*/ 	.word	0x00001420
        /*0ae8*/ 	.word	0x000000ff
        /*0aec*/ 	.word	0x000004f8
        /*0af0*/ 	.short	0x0100
        /*0af2*/ 	.byte	0x09
	.zero		1


	//   ....[160]....
        /*0af4*/ 	.word	0x00001510
        /*0af8*/ 	.word	0x000000ff
        /*0afc*/ 	.word	0x00000500
        /*0b00*/ 	.short	0x0100
        /*0b02*/ 	.byte	0x08
	.zero		1


	//   ....[161]....
        /*0b04*/ 	.word	0x00001520
        /*0b08*/ 	.word	0x000000ff
        /*0b0c*/ 	.word	0x00000510
        /*0b10*/ 	.short	0x0100
        /*0b12*/ 	.byte	0x08
	.zero		1


	//   ....[162]....
        /*0b14*/ 	.word	0x00001530
        /*0b18*/ 	.word	0x000000ff
        /*0b1c*/ 	.word	0x00000508
        /*0b20*/ 	.short	0x0100
        /*0b22*/ 	.byte	0x08
	.zero		1


	//   ....[163]....
        /*0b24*/ 	.word	0x00001540
        /*0b28*/ 	.word	0x000000ff
        /*0b2c*/ 	.word	0x00000518
        /*0b30*/ 	.short	0x0100
        /*0b32*/ 	.byte	0x08
	.zero		1


	//   ....[164]....
        /*0b34*/ 	.word	0x00001630
        /*0b38*/ 	.word	0x000000ff
        /*0b3c*/ 	.word	0x00000520
        /*0b40*/ 	.short	0x0100
        /*0b42*/ 	.byte	0x06
	.zero		1


	//   ....[165]....
        /*0b44*/ 	.word	0x00002040
        /*0b48*/ 	.word	0x00000003
        /*0b4c*/ 	.word	0x00000510
        /*0b50*/ 	.short	0x010a
        /*0b52*/ 	.byte	0xff
	.zero		1


	//   ....[166]....
        /*0b54*/ 	.word	0x00002070
        /*0b58*/ 	.word	0x00000003
        /*0b5c*/ 	.word	0x00000500
        /*0b60*/ 	.short	0x0101
        /*0b62*/ 	.byte	0xff
	.zero		1


	//   ....[167]....
        /*0b64*/ 	.word	0x00002170
        /*0b68*/ 	.word	0x000000ff
        /*0b6c*/ 	.word	0x00000240
        /*0b70*/ 	.short	0x010a
        /*0b72*/ 	.byte	0x08
	.zero		1


	//   ....[168]....
        /*0b74*/ 	.word	0x00002240
        /*0b78*/ 	.word	0x000000ff
        /*0b7c*/ 	.word	0x00000240
        /*0b80*/ 	.short	0x010a
        /*0b82*/ 	.byte	0x21
	.zero		1


	//   ....[169]....
        /*0b84*/ 	.word	0x000023f0
        /*0b88*/ 	.word	0x000000ff
        /*0b8c*/ 	.word	0x00000240
        /*0b90*/ 	.short	0x010a
        /*0b92*/ 	.byte	0x08
	.zero		1


	//   ....[170]....
        /*0b94*/ 	.word	0x000024f0
        /*0b98*/ 	.word	0x000000ff
        /*0b9c*/ 	.word	0x00000498
        /*0ba0*/ 	.short	0x0101
        /*0ba2*/ 	.byte	0x04
	.zero		1


	//   ....[171]....
        /*0ba4*/ 	.word	0x00002510
        /*0ba8*/ 	.word	0x000000ff
        /*0bac*/ 	.word	0x00000240
        /*0bb0*/ 	.short	0x010a
        /*0bb2*/ 	.byte	0x08
	.zero		1


	//   ....[172]....
        /*0bb4*/ 	.word	0x00002590
        /*0bb8*/ 	.word	0x000000ff
        /*0bbc*/ 	.word	0x00000240
        /*0bc0*/ 	.short	0x010a
        /*0bc2*/ 	.byte	0x11
	.zero		1


	//   ....[173]....
        /*0bc4*/ 	.word	0x00002720
        /*0bc8*/ 	.word	0x000000ff
        /*0bcc*/ 	.word	0x00000240
        /*0bd0*/ 	.short	0x010a
        /*0bd2*/ 	.byte	0x08
	.zero		1


	//   ....[174]....
        /*0bd4*/ 	.word	0x00002870
        /*0bd8*/ 	.word	0x00000002
        /*0bdc*/ 	.word	0x000004a0
        /*0be0*/ 	.short	0x010a
        /*0be2*/ 	.byte	0xff
	.zero		1


	//   ....[175]....
        /*0be4*/ 	.word	0x00002930
        /*0be8*/ 	.word	0x00000002
        /*0bec*/ 	.word	0x00000000
        /*0bf0*/ 	.short	0x0101
        /*0bf2*/ 	.byte	0xff
	.zero		1


	//   ....[176]....
        /*0bf4*/ 	.word	0x00002e90
        /*0bf8*/ 	.word	0x000000ff
        /*0bfc*/ 	.word	0x00000000
        /*0c00*/ 	.short	0x010a
        /*0c02*/ 	.byte	0x05
	.zero		1


	//   ....[177]....
        /*0c04*/ 	.word	0x00002f20
        /*0c08*/ 	.word	0x000000ff
        /*0c0c*/ 	.word	0x00000000
        /*0c10*/ 	.short	0x010a
        /*0c12*/ 	.byte	0x05
	.zero		1


	//   ....[178]....
        /*0c14*/ 	.word	0x00002fb0
        /*0c18*/ 	.word	0x000000ff
        /*0c1c*/ 	.word	0x00000000
        /*0c20*/ 	.short	0x010a
        /*0c22*/ 	.byte	0x05
	.zero		1


	//   ....[179]....
        /*0c24*/ 	.word	0x00003040
        /*0c28*/ 	.word	0x000000ff
        /*0c2c*/ 	.word	0x00000000
        /*0c30*/ 	.short	0x010a
        /*0c32*/ 	.byte	0x05
	.zero		1


	//   ....[180]....
        /*0c34*/ 	.word	0x000030d0
        /*0c38*/ 	.word	0x000000ff
        /*0c3c*/ 	.word	0x00000000
        /*0c40*/ 	.short	0x010a
        /*0c42*/ 	.byte	0x05
	.zero		1


	//   ....[181]....
        /*0c44*/ 	.word	0x00003160
        /*0c48*/ 	.word	0x000000ff
        /*0c4c*/ 	.word	0x00000000
        /*0c50*/ 	.short	0x010a
        /*0c52*/ 	.byte	0x05
	.zero		1


	//   ....[182]....
        /*0c54*/ 	.word	0x000031f0
        /*0c58*/ 	.word	0x000000ff
        /*0c5c*/ 	.word	0x00000000
        /*0c60*/ 	.short	0x010a
        /*0c62*/ 	.byte	0x05
	.zero		1


	//   ....[183]....
        /*0c64*/ 	.word	0x00003280
        /*0c68*/ 	.word	0x000000ff
        /*0c6c*/ 	.word	0x00000000
        /*0c70*/ 	.short	0x010a
        /*0c72*/ 	.byte	0x05
	.zero		1


	//   ....[184]....
        /*0c74*/ 	.word	0x00003310
        /*0c78*/ 	.word	0x000000ff
        /*0c7c*/ 	.word	0x00000000
        /*0c80*/ 	.short	0x010a
        /*0c82*/ 	.byte	0x05
	.zero		1


	//   ....[185]....
        /*0c84*/ 	.word	0x000033a0
        /*0c88*/ 	.word	0x000000ff
        /*0c8c*/ 	.word	0x00000000
        /*0c90*/ 	.short	0x010a
        /*0c92*/ 	.byte	0x05
	.zero		1


	//   ....[186]....
        /*0c94*/ 	.word	0x00003430
        /*0c98*/ 	.word	0x000000ff
        /*0c9c*/ 	.word	0x00000000
        /*0ca0*/ 	.short	0x010a
        /*0ca2*/ 	.byte	0x05
	.zero		1


	//   ....[187]....
        /*0ca4*/ 	.word	0x000034c0
        /*0ca8*/ 	.word	0x000000ff
        /*0cac*/ 	.word	0x00000000
        /*0cb0*/ 	.short	0x010a
        /*0cb2*/ 	.byte	0x05
	.zero		1


	//   ....[188]....
        /*0cb4*/ 	.word	0x00003550
        /*0cb8*/ 	.word	0x000000ff
        /*0cbc*/ 	.word	0x00000000
        /*0cc0*/ 	.short	0x010a
        /*0cc2*/ 	.byte	0x05
	.zero		1


	//   ....[189]....
        /*0cc4*/ 	.word	0x000035e0
        /*0cc8*/ 	.word	0x000000ff
        /*0ccc*/ 	.word	0x00000000
        /*0cd0*/ 	.short	0x010a
        /*0cd2*/ 	.byte	0x05
	.zero		1


	//   ....[190]....
        /*0cd4*/ 	.word	0x00003670
        /*0cd8*/ 	.word	0x000000ff
        /*0cdc*/ 	.word	0x00000000
        /*0ce0*/ 	.short	0x010a
        /*0ce2*/ 	.byte	0x05
	.zero		1


	//   ....[191]....
        /*0ce4*/ 	.word	0x00003700
        /*0ce8*/ 	.word	0x000000ff
        /*0cec*/ 	.word	0x00000000
        /*0cf0*/ 	.short	0x010a
        /*0cf2*/ 	.byte	0x05
	.zero		1


	//   ....[192]....
        /*0cf4*/ 	.word	0x00003790
        /*0cf8*/ 	.word	0x000000ff
        /*0cfc*/ 	.word	0x00000000
        /*0d00*/ 	.short	0x010a
        /*0d02*/ 	.byte	0x05
	.zero		1


	//   ....[193]....
        /*0d04*/ 	.word	0x00003820
        /*0d08*/ 	.word	0x000000ff
        /*0d0c*/ 	.word	0x00000000
        /*0d10*/ 	.short	0x010a
        /*0d12*/ 	.byte	0x05
	.zero		1


	//   ....[194]....
        /*0d14*/ 	.word	0x000038b0
        /*0d18*/ 	.word	0x000000ff
        /*0d1c*/ 	.word	0x00000000
        /*0d20*/ 	.short	0x010a
        /*0d22*/ 	.byte	0x05
	.zero		1


	//   ....[195]....
        /*0d24*/ 	.word	0x00003940
        /*0d28*/ 	.word	0x000000ff
        /*0d2c*/ 	.word	0x00000000
        /*0d30*/ 	.short	0x010a
        /*0d32*/ 	.byte	0x05
	.zero		1


	//   ....[196]....
        /*0d34*/ 	.word	0x000039d0
        /*0d38*/ 	.word	0x000000ff
        /*0d3c*/ 	.word	0x00000000
        /*0d40*/ 	.short	0x010a
        /*0d42*/ 	.byte	0x05
	.zero		1


	//   ....[197]....
        /*0d44*/ 	.word	0x00003a60
        /*0d48*/ 	.word	0x000000ff
        /*0d4c*/ 	.word	0x00000000
        /*0d50*/ 	.short	0x010a
        /*0d52*/ 	.byte	0x05
	.zero		1


	//   ....[198]....
        /*0d54*/ 	.word	0x00003af0
        /*0d58*/ 	.word	0x000000ff
        /*0d5c*/ 	.word	0x00000000
        /*0d60*/ 	.short	0x010a
        /*0d62*/ 	.byte	0x05
	.zero		1


	//   ....[199]....
        /*0d64*/ 	.word	0x00003b80
        /*0d68*/ 	.word	0x000000ff
        /*0d6c*/ 	.word	0x00000000
        /*0d70*/ 	.short	0x010a
        /*0d72*/ 	.byte	0x05
	.zero		1


	//   ....[200]....
        /*0d74*/ 	.word	0x00003c10
        /*0d78*/ 	.word	0x000000ff
        /*0d7c*/ 	.word	0x00000000
        /*0d80*/ 	.short	0x010a
        /*0d82*/ 	.byte	0x05
	.zero		1


	//   ....[201]....
        /*0d84*/ 	.word	0x00003ca0
        /*0d88*/ 	.word	0x000000ff
        /*0d8c*/ 	.word	0x00000000
        /*0d90*/ 	.short	0x010a
        /*0d92*/ 	.byte	0x05
	.zero		1


	//   ....[202]....
        /*0d94*/ 	.word	0x00003d30
        /*0d98*/ 	.word	0x000000ff
        /*0d9c*/ 	.word	0x00000000
        /*0da0*/ 	.short	0x010a
        /*0da2*/ 	.byte	0x05
	.zero		1


	//   ....[203]....
        /*0da4*/ 	.word	0x00003dc0
        /*0da8*/ 	.word	0x000000ff
        /*0dac*/ 	.word	0x00000000
        /*0db0*/ 	.short	0x010a
        /*0db2*/ 	.byte	0x05
	.zero		1


	//   ....[204]....
        /*0db4*/ 	.word	0x00003e50
        /*0db8*/ 	.word	0x000000ff
        /*0dbc*/ 	.word	0x00000000
        /*0dc0*/ 	.short	0x010a
        /*0dc2*/ 	.byte	0x05
	.zero		1


	//   ....[205]....
        /*0dc4*/ 	.word	0x00003ee0
        /*0dc8*/ 	.word	0x000000ff
        /*0dcc*/ 	.word	0x00000000
        /*0dd0*/ 	.short	0x010a
        /*0dd2*/ 	.byte	0x05
	.zero		1


	//   ....[206]....
        /*0dd4*/ 	.word	0x00003f70
        /*0dd8*/ 	.word	0x000000ff
        /*0ddc*/ 	.word	0x00000000
        /*0de0*/ 	.short	0x010a
        /*0de2*/ 	.byte	0x05
	.zero		1


	//   ....[207]....
        /*0de4*/ 	.word	0x00004000
        /*0de8*/ 	.word	0x000000ff
        /*0dec*/ 	.word	0x00000000
        /*0df0*/ 	.short	0x010a
        /*0df2*/ 	.byte	0x05
	.zero		1


	//   ....[208]....
        /*0df4*/ 	.word	0x00004090
        /*0df8*/ 	.word	0x000000ff
        /*0dfc*/ 	.word	0x00000000
        /*0e00*/ 	.short	0x010a
        /*0e02*/ 	.byte	0x05
	.zero		1


	//   ....[209]....
        /*0e04*/ 	.word	0x00004120
        /*0e08*/ 	.word	0x000000ff
        /*0e0c*/ 	.word	0x00000000
        /*0e10*/ 	.short	0x010a
        /*0e12*/ 	.byte	0x05
	.zero		1


	//   ....[210]....
        /*0e14*/ 	.word	0x000041b0
        /*0e18*/ 	.word	0x000000ff
        /*0e1c*/ 	.word	0x00000000
        /*0e20*/ 	.short	0x010a
        /*0e22*/ 	.byte	0x05
	.zero		1


	//   ....[211]....
        /*0e24*/ 	.word	0x00004240
        /*0e28*/ 	.word	0x000000ff
        /*0e2c*/ 	.word	0x00000000
        /*0e30*/ 	.short	0x010a
        /*0e32*/ 	.byte	0x05
	.zero		1


	//   ....[212]....
        /*0e34*/ 	.word	0x000042d0
        /*0e38*/ 	.word	0x000000ff
        /*0e3c*/ 	.word	0x00000000
        /*0e40*/ 	.short	0x010a
        /*0e42*/ 	.byte	0x05
	.zero		1


	//   ....[213]....
        /*0e44*/ 	.word	0x00004360
        /*0e48*/ 	.word	0x000000ff
        /*0e4c*/ 	.word	0x00000000
        /*0e50*/ 	.short	0x010a
        /*0e52*/ 	.byte	0x05
	.zero		1


	//   ....[214]....
        /*0e54*/ 	.word	0x000043f0
        /*0e58*/ 	.word	0x000000ff
        /*0e5c*/ 	.word	0x00000000
        /*0e60*/ 	.short	0x010a
        /*0e62*/ 	.byte	0x05
	.zero		1


	//   ....[215]....
        /*0e64*/ 	.word	0x00004480
        /*0e68*/ 	.word	0x000000ff
        /*0e6c*/ 	.word	0x00000000
        /*0e70*/ 	.short	0x010a
        /*0e72*/ 	.byte	0x05
	.zero		1


	//   ....[216]....
        /*0e74*/ 	.word	0x00004510
        /*0e78*/ 	.word	0x000000ff
        /*0e7c*/ 	.word	0x00000000
        /*0e80*/ 	.short	0x010a
        /*0e82*/ 	.byte	0x05
	.zero		1


	//   ....[217]....
        /*0e84*/ 	.word	0x000045a0
        /*0e88*/ 	.word	0x000000ff
        /*0e8c*/ 	.word	0x00000000
        /*0e90*/ 	.short	0x010a
        /*0e92*/ 	.byte	0x05
	.zero		1


	//   ....[218]....
        /*0e94*/ 	.word	0x00004630
        /*0e98*/ 	.word	0x000000ff
        /*0e9c*/ 	.word	0x00000000
        /*0ea0*/ 	.short	0x010a
        /*0ea2*/ 	.byte	0x05
	.zero		1


	//   ....[219]....
        /*0ea4*/ 	.word	0x000046c0
        /*0ea8*/ 	.word	0x000000ff
        /*0eac*/ 	.word	0x00000000
        /*0eb0*/ 	.short	0x010a
        /*0eb2*/ 	.byte	0x05
	.zero		1


	//   ....[220]....
        /*0eb4*/ 	.word	0x00004750
        /*0eb8*/ 	.word	0x000000ff
        /*0ebc*/ 	.word	0x00000000
        /*0ec0*/ 	.short	0x010a
        /*0ec2*/ 	.byte	0x05
	.zero		1


	//   ....[221]....
        /*0ec4*/ 	.word	0x000047e0
        /*0ec8*/ 	.word	0x000000ff
        /*0ecc*/ 	.word	0x00000000
        /*0ed0*/ 	.short	0x010a
        /*0ed2*/ 	.byte	0x05
	.zero		1


	//   ....[222]....
        /*0ed4*/ 	.word	0x00004870
        /*0ed8*/ 	.word	0x000000ff
        /*0edc*/ 	.word	0x00000000
        /*0ee0*/ 	.short	0x010a
        /*0ee2*/ 	.byte	0x05
	.zero		1


	//   ....[223]....
        /*0ee4*/ 	.word	0x00004900
        /*0ee8*/ 	.word	0x000000ff
        /*0eec*/ 	.word	0x00000000
        /*0ef0*/ 	.short	0x010a
        /*0ef2*/ 	.byte	0x05
	.zero		1


	//   ....[224]....
        /*0ef4*/ 	.word	0x00004990
        /*0ef8*/ 	.word	0x000000ff
        /*0efc*/ 	.word	0x00000000
        /*0f00*/ 	.short	0x010a
        /*0f02*/ 	.byte	0x05
	.zero		1


	//   ....[225]....
        /*0f04*/ 	.word	0x00004a20
        /*0f08*/ 	.word	0x000000ff
        /*0f0c*/ 	.word	0x00000000
        /*0f10*/ 	.short	0x010a
        /*0f12*/ 	.byte	0x05
	.zero		1


	//   ....[226]....
        /*0f14*/ 	.word	0x00004ab0
        /*0f18*/ 	.word	0x000000ff
        /*0f1c*/ 	.word	0x00000000
        /*0f20*/ 	.short	0x010a
        /*0f22*/ 	.byte	0x05
	.zero		1


	//   ....[227]....
        /*0f24*/ 	.word	0x00004b40
        /*0f28*/ 	.word	0x000000ff
        /*0f2c*/ 	.word	0x00000000
        /*0f30*/ 	.short	0x010a
        /*0f32*/ 	.byte	0x05
	.zero		1


	//   ....[228]....
        /*0f34*/ 	.word	0x00004bd0
        /*0f38*/ 	.word	0x000000ff
        /*0f3c*/ 	.word	0x00000000
        /*0f40*/ 	.short	0x010a
        /*0f42*/ 	.byte	0x05
	.zero		1


	//   ....[229]....
        /*0f44*/ 	.word	0x00004c60
        /*0f48*/ 	.word	0x000000ff
        /*0f4c*/ 	.word	0x00000000
        /*0f50*/ 	.short	0x010a
        /*0f52*/ 	.byte	0x05
	.zero		1


	//   ....[230]....
        /*0f54*/ 	.word	0x00004cf0
        /*0f58*/ 	.word	0x000000ff
        /*0f5c*/ 	.word	0x00000000
        /*0f60*/ 	.short	0x010a
        /*0f62*/ 	.byte	0x05
	.zero		1


	//   ....[231]....
        /*0f64*/ 	.word	0x00004d80
        /*0f68*/ 	.word	0x000000ff
        /*0f6c*/ 	.word	0x00000000
        /*0f70*/ 	.short	0x010a
        /*0f72*/ 	.byte	0x05
	.zero		1


	//   ....[232]....
        /*0f74*/ 	.word	0x00004e10
        /*0f78*/ 	.word	0x000000ff
        /*0f7c*/ 	.word	0x00000000
        /*0f80*/ 	.short	0x010a
        /*0f82*/ 	.byte	0x05
	.zero		1


	//   ....[233]....
        /*0f84*/ 	.word	0x00004ea0
        /*0f88*/ 	.word	0x000000ff
        /*0f8c*/ 	.word	0x00000000
        /*0f90*/ 	.short	0x010a
        /*0f92*/ 	.byte	0x05
	.zero		1


	//   ....[234]....
        /*0f94*/ 	.word	0x00004f30
        /*0f98*/ 	.word	0x000000ff
        /*0f9c*/ 	.word	0x00000000
        /*0fa0*/ 	.short	0x010a
        /*0fa2*/ 	.byte	0x05
	.zero		1


	//   ....[235]....
        /*0fa4*/ 	.word	0x00004fc0
        /*0fa8*/ 	.word	0x000000ff
        /*0fac*/ 	.word	0x00000000
        /*0fb0*/ 	.short	0x010a
        /*0fb2*/ 	.byte	0x05
	.zero		1


	//   ....[236]....
        /*0fb4*/ 	.word	0x00005050
        /*0fb8*/ 	.word	0x000000ff
        /*0fbc*/ 	.word	0x00000000
        /*0fc0*/ 	.short	0x010a
        /*0fc2*/ 	.byte	0x05
	.zero		1


	//   ....[237]....
        /*0fc4*/ 	.word	0x000050e0
        /*0fc8*/ 	.word	0x000000ff
        /*0fcc*/ 	.word	0x00000000
        /*0fd0*/ 	.short	0x010a
        /*0fd2*/ 	.byte	0x05
	.zero		1


	//   ....[238]....
        /*0fd4*/ 	.word	0x00005170
        /*0fd8*/ 	.word	0x000000ff
        /*0fdc*/ 	.word	0x00000000
        /*0fe0*/ 	.short	0x010a
        /*0fe2*/ 	.byte	0x05
	.zero		1


	//   ....[239]....
        /*0fe4*/ 	.word	0x00005200
        /*0fe8*/ 	.word	0x000000ff
        /*0fec*/ 	.word	0x00000000
        /*0ff0*/ 	.short	0x010a
        /*0ff2*/ 	.byte	0x05
	.zero		1


	//   ....[240]....
        /*0ff4*/ 	.word	0x00005290
        /*0ff8*/ 	.word	0x000000ff
        /*0ffc*/ 	.word	0x00000000
        /*1000*/ 	.short	0x010a
        /*1002*/ 	.byte	0x05
	.zero		1


	//   ....[241]....
        /*1004*/ 	.word	0x00005320
        /*1008*/ 	.word	0x000000ff
        /*100c*/ 	.word	0x00000000
        /*1010*/ 	.short	0x010a
        /*1012*/ 	.byte	0x05
	.zero		1


	//   ....[242]....
        /*1014*/ 	.word	0x000053b0
        /*1018*/ 	.word	0x000000ff
        /*101c*/ 	.word	0x00000000
        /*1020*/ 	.short	0x010a
        /*1022*/ 	.byte	0x05
	.zero		1


	//   ....[243]....
        /*1024*/ 	.word	0x00005440
        /*1028*/ 	.word	0x000000ff
        /*102c*/ 	.word	0x00000000
        /*1030*/ 	.short	0x010a
        /*1032*/ 	.byte	0x05
	.zero		1


	//   ....[244]....
        /*1034*/ 	.word	0x000054d0
        /*1038*/ 	.word	0x000000ff
        /*103c*/ 	.word	0x00000000
        /*1040*/ 	.short	0x010a
        /*1042*/ 	.byte	0x05
	.zero		1


	//   ....[245]....
        /*1044*/ 	.word	0x00005560
        /*1048*/ 	.word	0x000000ff
        /*104c*/ 	.word	0x00000000
        /*1050*/ 	.short	0x010a
        /*1052*/ 	.byte	0x05
	.zero		1


	//   ....[246]....
        /*1054*/ 	.word	0x000055f0
        /*1058*/ 	.word	0x000000ff
        /*105c*/ 	.word	0x00000000
        /*1060*/ 	.short	0x010a
        /*1062*/ 	.byte	0x05
	.zero		1


	//   ....[247]....
        /*1064*/ 	.word	0x00005690
        /*1068*/ 	.word	0x00000000
        /*106c*/ 	.word	0x00000000
        /*1070*/ 	.short	0x010a
        /*1072*/ 	.byte	0xff
	.zero		1


	//   ....[248]....
        /*1074*/ 	.word	0x000057c0
        /*1078*/ 	.word	0x00000000
        /*107c*/ 	.word	0x00000500
        /*1080*/ 	.short	0x010a
        /*1082*/ 	.byte	0xff
	.zero		1


	//   ....[249]....
        /*1084*/ 	.word	0x00005830
        /*1088*/ 	.word	0x00000004
        /*108c*/ 	.word	0x00000000
        /*1090*/ 	.short	0x0101
        /*1092*/ 	.byte	0xff
	.zero		1


	//   ....[250]....
        /*1094*/ 	.word	0x00005850
        /*1098*/ 	.word	0x000000ff
        /*109c*/ 	.word	0x000004b0
        /*10a0*/ 	.short	0x010a
        /*10a2*/ 	.byte	0x05
	.zero		1


	//   ....[251]....
        /*10a4*/ 	.word	0x00005970
        /*10a8*/ 	.word	0x00000000
        /*10ac*/ 	.word	0x000004a0
        /*10b0*/ 	.short	0x010a
        /*10b2*/ 	.byte	0xff
	.zero		1


	//   ....[252]....
        /*10b4*/ 	.word	0x00005a70
        /*10b8*/ 	.word	0x00000000
        /*10bc*/ 	.word	0x00000000
        /*10c0*/ 	.short	0x0101
        /*10c2*/ 	.byte	0xff
	.zero		1


	//   ....[253]....
        /*10c4*/ 	.word	0x00005b00
        /*10c8*/ 	.word	0x000000ff
        /*10cc*/ 	.word	0x000004b0
        /*10d0*/ 	.short	0x0106
        /*10d2*/ 	.byte	0x05
	.zero		1


	//   ....[254]....
        /*10d4*/ 	.word	0x00005b20
        /*10d8*/ 	.word	0x000000ff
        /*10dc*/ 	.word	0x000004b0
        /*10e0*/ 	.short	0x010a
        /*10e2*/ 	.byte	0x05
	.zero		1


	//   ....[255]....
        /*10e4*/ 	.word	0x00005bb0
        /*10e8*/ 	.word	0x000000ff
        /*10ec*/ 	.word	0x000004b0
        /*10f0*/ 	.short	0x0106
        /*10f2*/ 	.byte	0x04
	.zero		1


	//   ....[0]....
        /*10f4*/ 	.word	0x00005bf0
        /*10f8*/ 	.word	0x00000000
        /*10fc*/ 	.word	0x000004b0
        /*1100*/ 	.short	0x010a
        /*1102*/ 	.byte	0xff
	.zero		1


	//   ....[1]....
        /*1104*/ 	.word	0x00005e30
        /*1108*/ 	.word	0x000000ff
        /*110c*/ 	.word	0x00000008
        /*1110*/ 	.short	0x010a
        /*1112*/ 	.byte	0x06
	.zero		1


	//   ....[2]....
        /*1114*/ 	.word	0x00005e50
        /*1118*/ 	.word	0x000000ff
        /*111c*/ 	.word	0x00000008
        /*1120*/ 	.short	0x010a
        /*1122*/ 	.byte	0x06
	.zero		1


	//   ....[3]....
        /*1124*/ 	.word	0x00005fe0
        /*1128*/ 	.word	0x000000ff
        /*112c*/ 	.word	0x00000008
        /*1130*/ 	.short	0x010a
        /*1132*/ 	.byte	0x06
	.zero		1


	//   ....[4]....
        /*1134*/ 	.word	0x00006000
        /*1138*/ 	.word	0x000000ff
        /*113c*/ 	.word	0x00000008
        /*1140*/ 	.short	0x010a
        /*1142*/ 	.byte	0x06
	.zero		1


	//   ....[5]....
        /*1144*/ 	.word	0x000060c0
        /*1148*/ 	.word	0x000000ff
        /*114c*/ 	.word	0x00000000
        /*1150*/ 	.short	0x0101
        /*1152*/ 	.byte	0x07
	.zero		1


	//   ....[6]....
        /*1154*/ 	.word	0x000063a0
        /*1158*/ 	.word	0x00000000
        /*115c*/ 	.word	0x000004a0
        /*1160*/ 	.short	0x010a
        /*1162*/ 	.byte	0xff
	.zero		1


	//   ....[7]....
        /*1164*/ 	.word	0x00006460
        /*1168*/ 	.word	0x00000000
        /*116c*/ 	.word	0x00000000
        /*1170*/ 	.short	0x0101
        /*1172*/ 	.byte	0xff
	.zero		1


	//   ....[8]....
        /*1174*/ 	.word	0x00006510
        /*1178*/ 	.word	0x000000ff
        /*117c*/ 	.word	0x00000000
        /*1180*/ 	.short	0x010a
        /*1182*/ 	.byte	0x06
	.zero		1


	//   ....[9]....
        /*1184*/ 	.word	0x00006520
        /*1188*/ 	.word	0x000000ff
        /*118c*/ 	.word	0x000004e0
        /*1190*/ 	.short	0x010a
        /*1192*/ 	.byte	0x0b
	.zero		1


	//   ....[10]....
        /*1194*/ 	.word	0x000065e0
        /*1198*/ 	.word	0x000000ff
        /*119c*/ 	.word	0x00000000
        /*11a0*/ 	.short	0x010a
        /*11a2*/ 	.byte	0x09
	.zero		1


	//   ....[11]....
        /*11a4*/ 	.word	0x00006720
        /*11a8*/ 	.word	0x000000ff
        /*11ac*/ 	.word	0x00000000
        /*11b0*/ 	.short	0x010a
        /*11b2*/ 	.byte	0x06
	.zero		1


	//   ....[12]....
        /*11b4*/ 	.word	0x00006920
        /*11b8*/ 	.word	0x000000ff
        /*11bc*/ 	.word	0x00000000
        /*11c0*/ 	.short	0x010a
        /*11c2*/ 	.byte	0x07
	.zero		1


	//   ....[13]....
        /*11c4*/ 	.word	0x000069b0
        /*11c8*/ 	.word	0x000000ff
        /*11cc*/ 	.word	0x00000000
        /*11d0*/ 	.short	0x010a
        /*11d2*/ 	.byte	0x07
	.zero		1


	//   ....[14]....
        /*11d4*/ 	.word	0x00006a40
        /*11d8*/ 	.word	0x000000ff
        /*11dc*/ 	.word	0x00000000
        /*11e0*/ 	.short	0x010a
        /*11e2*/ 	.byte	0x07
	.zero		1


	//   ....[15]....
        /*11e4*/ 	.word	0x00006ae0
        /*11e8*/ 	.word	0x00000000
        /*11ec*/ 	.word	0x00000000
        /*11f0*/ 	.short	0x010a
        /*11f2*/ 	.byte	0xff
	.zero		1


	//   ....[16]....
        /*11f4*/ 	.word	0x00006b20
        /*11f8*/ 	.word	0x00000000
        /*11fc*/ 	.word	0x00000000
        /*1200*/ 	.short	0x010a
        /*1202*/ 	.byte	0xff
	.zero		1


	//   ....[17]....
        /*1204*/ 	.word	0x00006b90
        /*1208*/ 	.word	0x000000ff
        /*120c*/ 	.word	0x00000000
        /*1210*/ 	.short	0x0101
        /*1212*/ 	.byte	0x05
	.zero		1


	//   ....[18]....
        /*1214*/ 	.word	0x00006bd0
        /*1218*/ 	.word	0x000000ff
        /*121c*/ 	.word	0x00000520
        /*1220*/ 	.short	0x010a
        /*1222*/ 	.byte	0x08
	.zero		1


	//   ....[19]....
        /*1224*/ 	.word	0x00006c20
        /*1228*/ 	.word	0x000000ff
        /*122c*/ 	.word	0x00000000
        /*1230*/ 	.short	0x0101
        /*1232*/ 	.byte	0x05
	.zero		1


	//   ....[20]....
        /*1234*/ 	.word	0x00007030
        /*1238*/ 	.word	0x00000000
        /*123c*/ 	.word	0x000004a0
        /*1240*/ 	.short	0x010a
        /*1242*/ 	.byte	0xff
	.zero		1


	//   ....[21]....
        /*1244*/ 	.word	0x00007120
        /*1248*/ 	.word	0x00000000
        /*124c*/ 	.word	0x00000000
        /*1250*/ 	.short	0x0101
        /*1252*/ 	.byte	0xff
	.zero		1


	//   ....[22]....
        /*1254*/ 	.word	0x00007440
        /*1258*/ 	.word	0x000000ff
        /*125c*/ 	.word	0x00000498
        /*1260*/ 	.short	0x010a
        /*1262*/ 	.byte	0x06
	.zero		1


	//   ....[23]....
        /*1264*/ 	.word	0x000075c0
        /*1268*/ 	.word	0x000000ff
        /*126c*/ 	.word	0x00000488
        /*1270*/ 	.short	0x010a
        /*1272*/ 	.byte	0x06
	.zero		1


	//   ....[24]....
        /*1274*/ 	.word	0x000078f0
        /*1278*/ 	.word	0x000000ff
        /*127c*/ 	.word	0x00000480
        /*1280*/ 	.short	0x010b
        /*1282*/ 	.byte	0x06
	.zero		1


	//   ....[25]....
        /*1284*/ 	.word	0x00007910
        /*1288*/ 	.word	0x000000ff
        /*128c*/ 	.word	0x00000000
        /*1290*/ 	.short	0x0101
        /*1292*/ 	.byte	0x25
	.zero		1


	//   ....[26]....
        /*1294*/ 	.word	0x00007950
        /*1298*/ 	.word	0x00000000
        /*129c*/ 	.word	0x00000488
        /*12a0*/ 	.short	0x010a
        /*12a2*/ 	.byte	0xff
	.zero		1


	//   ....[27]....
        /*12a4*/ 	.word	0x00007cc0
        /*12a8*/ 	.word	0x00000000
        /*12ac*/ 	.word	0x000004a0
        /*12b0*/ 	.short	0x010a
        /*12b2*/ 	.byte	0xff
	.zero		1


	//   ....[28]....
        /*12b4*/ 	.word	0x00007dd0
        /*12b8*/ 	.word	0x00000000
        /*12bc*/ 	.word	0x00000000
        /*12c0*/ 	.short	0x0101
        /*12c2*/ 	.byte	0xff
	.zero		1


	//   ....[29]....
        /*12c4*/ 	.word	0x00008740
        /*12c8*/ 	.word	0x000000ff
        /*12cc*/ 	.word	0x00000480
        /*12d0*/ 	.short	0x010a
        /*12d2*/ 	.byte	0x2b
	.zero		1


	//   ....[30]....
        /*12d4*/ 	.word	0x00008750
        /*12d8*/ 	.word	0x00000071
        /*12dc*/ 	.word	0x000004c0
        /*12e0*/ 	.short	0x010a
        /*12e2*/ 	.byte	0xff
	.zero		1


	//   ....[31]....
        /*12e4*/ 	.word	0x000088a0
        /*12e8*/ 	.word	0x000000ff
        /*12ec*/ 	.word	0x00000480
        /*12f0*/ 	.short	0x010a
        /*12f2*/ 	.byte	0x2b
	.zero		1


	//   ....[32]....
        /*12f4*/ 	.word	0x00008980
        /*12f8*/ 	.word	0x000000ff
        /*12fc*/ 	.word	0x00000000
        /*1300*/ 	.short	0x0101
        /*1302*/ 	.byte	0x04
	.zero		1


	//   ....[33]....
        /*1304*/ 	.word	0x000089e0
        /*1308*/ 	.word	0x00000071
        /*130c*/ 	.word	0x000004c0
        /*1310*/ 	.short	0x010a
        /*1312*/ 	.byte	0xff
	.zero		1


	//   ....[34]....
        /*1314*/ 	.word	0x00008c80
        /*1318*/ 	.word	0x00000071
        /*131c*/ 	.word	0x00000000
        /*1320*/ 	.short	0x0101
        /*1322*/ 	.byte	0xff
	.zero		1


	//   ....[35]....
        /*1324*/ 	.word	0x00009620
        /*1328*/ 	.word	0x00000003
        /*132c*/ 	.word	0x00000510
        /*1330*/ 	.short	0x010a
        /*1332*/ 	.byte	0xff
	.zero		1


	//   ....[36]....
        /*1334*/ 	.word	0x00009680
        /*1338*/ 	.word	0x00000002
        /*133c*/ 	.word	0x00000240
        /*1340*/ 	.short	0x010a
        /*1342*/ 	.byte	0xff
	.zero		1


	//   ....[37]....
        /*1344*/ 	.word	0x000096e0
        /*1348*/ 	.word	0x00000002
        /*134c*/ 	.word	0x00000240
        /*1350*/ 	.short	0x010a
        /*1352*/ 	.byte	0xff
	.zero		1


	//   ....[38]....
        /*1354*/ 	.word	0x00009730
        /*1358*/ 	.word	0x00000002
        /*135c*/ 	.word	0x000004a0
        /*1360*/ 	.short	0x010a
        /*1362*/ 	.byte	0xff
	.zero		1


	//   ....[39]....
        /*1364*/ 	.word	0x00009790
        /*1368*/ 	.word	0x00000000
        /*136c*/ 	.word	0x00000000
        /*1370*/ 	.short	0x010a
        /*1372*/ 	.byte	0xff
	.zero		1


	//   ....[40]....
        /*1374*/ 	.word	0x000097f0
        /*1378*/ 	.word	0x00000000
        /*137c*/ 	.word	0x00000000
        /*1380*/ 	.short	0x010a
        /*1382*/ 	.byte	0xff
	.zero		1


	//   ....[41]....
        /*1384*/ 	.word	0x00009850
        /*1388*/ 	.word	0x00000000
        /*138c*/ 	.word	0x00000000
        /*1390*/ 	.short	0x010a
        /*1392*/ 	.byte	0xff
	.zero		1


	//   ....[42]....
        /*1394*/ 	.word	0x000098b0
        /*1398*/ 	.word	0x00000000
        /*139c*/ 	.word	0x00000000
        /*13a0*/ 	.short	0x010a
        /*13a2*/ 	.byte	0xff
	.zero		1


	//   ....[43]....
        /*13a4*/ 	.word	0x00009910
        /*13a8*/ 	.word	0x00000000
        /*13ac*/ 	.word	0x00000000
        /*13b0*/ 	.short	0x010a
        /*13b2*/ 	.byte	0xff
	.zero		1


	//   ....[44]....
        /*13b4*/ 	.word	0x00009970
        /*13b8*/ 	.word	0x00000000
        /*13bc*/ 	.word	0x00000000
        /*13c0*/ 	.short	0x010a
        /*13c2*/ 	.byte	0xff
	.zero		1


	//   ....[45]....
        /*13c4*/ 	.word	0x000099d0
        /*13c8*/ 	.word	0x00000000
        /*13cc*/ 	.word	0x00000000
        /*13d0*/ 	.short	0x010a
        /*13d2*/ 	.byte	0xff
	.zero		1


	//   ....[46]....
        /*13d4*/ 	.word	0x00009a30
        /*13d8*/ 	.word	0x00000000
        /*13dc*/ 	.word	0x00000000
        /*13e0*/ 	.short	0x010a
        /*13e2*/ 	.byte	0xff
	.zero		1


	//   ....[47]....
        /*13e4*/ 	.word	0x00009a90
        /*13e8*/ 	.word	0x00000000
        /*13ec*/ 	.word	0x00000000
        /*13f0*/ 	.short	0x010a
        /*13f2*/ 	.byte	0xff
	.zero		1


	//   ....[48]....
        /*13f4*/ 	.word	0x00009af0
        /*13f8*/ 	.word	0x00000000
        /*13fc*/ 	.word	0x00000000
        /*1400*/ 	.short	0x010a
        /*1402*/ 	.byte	0xff
	.zero		1


	//   ....[49]....
        /*1404*/ 	.word	0x00009b50
        /*1408*/ 	.word	0x00000000
        /*140c*/ 	.word	0x00000000
        /*1410*/ 	.short	0x010a
        /*1412*/ 	.byte	0xff
	.zero		1


	//   ....[50]....
        /*1414*/ 	.word	0x00009bb0
        /*1418*/ 	.word	0x00000000
        /*141c*/ 	.word	0x00000000
        /*1420*/ 	.short	0x010a
        /*1422*/ 	.byte	0xff
	.zero		1


	//   ....[51]....
        /*1424*/ 	.word	0x00009c10
        /*1428*/ 	.word	0x00000000
        /*142c*/ 	.word	0x00000000
        /*1430*/ 	.short	0x010a
        /*1432*/ 	.byte	0xff
	.zero		1


	//   ....[52]....
        /*1434*/ 	.word	0x00009c70
        /*1438*/ 	.word	0x00000000
        /*143c*/ 	.word	0x00000000
        /*1440*/ 	.short	0x010a
        /*1442*/ 	.byte	0xff
	.zero		1


	//   ....[53]....
        /*1444*/ 	.word	0x00009cd0
        /*1448*/ 	.word	0x00000000
        /*144c*/ 	.word	0x00000000
        /*1450*/ 	.short	0x010a
        /*1452*/ 	.byte	0xff
	.zero		1


	//   ....[54]....
        /*1454*/ 	.word	0x00009d30
        /*1458*/ 	.word	0x00000000
        /*145c*/ 	.word	0x00000000
        /*1460*/ 	.short	0x010a
        /*1462*/ 	.byte	0xff
	.zero		1


	//   ....[55]....
        /*1464*/ 	.word	0x00009d90
        /*1468*/ 	.word	0x00000000
        /*146c*/ 	.word	0x00000000
        /*1470*/ 	.short	0x010a
        /*1472*/ 	.byte	0xff
	.zero		1


	//   ....[56]....
        /*1474*/ 	.word	0x00009df0
        /*1478*/ 	.word	0x00000000
        /*147c*/ 	.word	0x00000000
        /*1480*/ 	.short	0x010a
        /*1482*/ 	.byte	0xff
	.zero		1


	//   ....[57]....
        /*1484*/ 	.word	0x00009e50
        /*1488*/ 	.word	0x00000000
        /*148c*/ 	.word	0x00000000
        /*1490*/ 	.short	0x010a
        /*1492*/ 	.byte	0xff
	.zero		1


	//   ....[58]....
        /*1494*/ 	.word	0x00009eb0
        /*1498*/ 	.word	0x00000000
        /*149c*/ 	.word	0x00000000
        /*14a0*/ 	.short	0x010a
        /*14a2*/ 	.byte	0xff
	.zero		1


	//   ....[59]....
        /*14a4*/ 	.word	0x00009f10
        /*14a8*/ 	.word	0x00000000
        /*14ac*/ 	.word	0x00000000
        /*14b0*/ 	.short	0x010a
        /*14b2*/ 	.byte	0xff
	.zero		1


	//   ....[60]....
        /*14b4*/ 	.word	0x00009f70
        /*14b8*/ 	.word	0x00000000
        /*14bc*/ 	.word	0x00000000
        /*14c0*/ 	.short	0x010a
        /*14c2*/ 	.byte	0xff
	.zero		1


	//   ....[61]....
        /*14c4*/ 	.word	0x00009fd0
        /*14c8*/ 	.word	0x00000000
        /*14cc*/ 	.word	0x00000000
        /*14d0*/ 	.short	0x010a
        /*14d2*/ 	.byte	0xff
	.zero		1


	//   ....[62]....
        /*14d4*/ 	.word	0x0000a030
        /*14d8*/ 	.word	0x00000000
        /*14dc*/ 	.word	0x00000000
        /*14e0*/ 	.short	0x010a
        /*14e2*/ 	.byte	0xff
	.zero		1


	//   ....[63]....
        /*14e4*/ 	.word	0x0000a090
        /*14e8*/ 	.word	0x00000000
        /*14ec*/ 	.word	0x00000000
        /*14f0*/ 	.short	0x010a
        /*14f2*/ 	.byte	0xff
	.zero		1


	//   ....[64]....
        /*14f4*/ 	.word	0x0000a0f0
        /*14f8*/ 	.word	0x00000000
        /*14fc*/ 	.word	0x00000000
        /*1500*/ 	.short	0x010a
        /*1502*/ 	.byte	0xff
	.zero		1


	//   ....[65]....
        /*1504*/ 	.word	0x0000a150
        /*1508*/ 	.word	0x00000000
        /*150c*/ 	.word	0x00000000
        /*1510*/ 	.short	0x010a
        /*1512*/ 	.byte	0xff
	.zero		1


	//   ....[66]....
        /*1514*/ 	.word	0x0000a1b0
        /*1518*/ 	.word	0x00000000
        /*151c*/ 	.word	0x00000000
        /*1520*/ 	.short	0x010a
        /*1522*/ 	.byte	0xff
	.zero		1


	//   ....[67]....
        /*1524*/ 	.word	0x0000a210
        /*1528*/ 	.word	0x00000000
        /*152c*/ 	.word	0x00000000
        /*1530*/ 	.short	0x010a
        /*1532*/ 	.byte	0xff
	.zero		1


	//   ....[68]....
        /*1534*/ 	.word	0x0000a270
        /*1538*/ 	.word	0x00000000
        /*153c*/ 	.word	0x00000000
        /*1540*/ 	.short	0x010a
        /*1542*/ 	.byte	0xff
	.zero		1


	//   ....[69]....
        /*1544*/ 	.word	0x0000a2d0
        /*1548*/ 	.word	0x00000000
        /*154c*/ 	.word	0x00000000
        /*1550*/ 	.short	0x010a
        /*1552*/ 	.byte	0xff
	.zero		1


	//   ....[70]....
        /*1554*/ 	.word	0x0000a330
        /*1558*/ 	.word	0x00000000
        /*155c*/ 	.word	0x00000000
        /*1560*/ 	.short	0x010a
        /*1562*/ 	.byte	0xff
	.zero		1


	//   ....[71]....
        /*1564*/ 	.word	0x0000a390
        /*1568*/ 	.word	0x00000000
        /*156c*/ 	.word	0x00000000
        /*1570*/ 	.short	0x010a
        /*1572*/ 	.byte	0xff
	.zero		1


	//   ....[72]....
        /*1574*/ 	.word	0x0000a3f0
        /*1578*/ 	.word	0x00000000
        /*157c*/ 	.word	0x00000000
        /*1580*/ 	.short	0x010a
        /*1582*/ 	.byte	0xff
	.zero		1


	//   ....[73]....
        /*1584*/ 	.word	0x0000a450
        /*1588*/ 	.word	0x00000000
        /*158c*/ 	.word	0x00000000
        /*1590*/ 	.short	0x010a
        /*1592*/ 	.byte	0xff
	.zero		1


	//   ....[74]....
        /*1594*/ 	.word	0x0000a4b0
        /*1598*/ 	.word	0x00000000
        /*159c*/ 	.word	0x00000000
        /*15a0*/ 	.short	0x010a
        /*15a2*/ 	.byte	0xff
	.zero		1


	//   ....[75]....
        /*15a4*/ 	.word	0x0000a510
        /*15a8*/ 	.word	0x00000000
        /*15ac*/ 	.word	0x00000000
        /*15b0*/ 	.short	0x010a
        /*15b2*/ 	.byte	0xff
	.zero		1


	//   ....[76]....
        /*15b4*/ 	.word	0x0000a570
        /*15b8*/ 	.word	0x00000000
        /*15bc*/ 	.word	0x00000000
        /*15c0*/ 	.short	0x010a
        /*15c2*/ 	.byte	0xff
	.zero		1


	//   ....[77]....
        /*15c4*/ 	.word	0x0000a5d0
        /*15c8*/ 	.word	0x00000000
        /*15cc*/ 	.word	0x00000000
        /*15d0*/ 	.short	0x010a
        /*15d2*/ 	.byte	0xff
	.zero		1


	//   ....[78]....
        /*15d4*/ 	.word	0x0000a630
        /*15d8*/ 	.word	0x00000000
        /*15dc*/ 	.word	0x00000000
        /*15e0*/ 	.short	0x010a
        /*15e2*/ 	.byte	0xff
	.zero		1


	//   ....[79]....
        /*15e4*/ 	.word	0x0000a690
        /*15e8*/ 	.word	0x00000000
        /*15ec*/ 	.word	0x00000000
        /*15f0*/ 	.short	0x010a
        /*15f2*/ 	.byte	0xff
	.zero		1


	//   ....[80]....
        /*15f4*/ 	.word	0x0000a6f0
        /*15f8*/ 	.word	0x00000000
        /*15fc*/ 	.word	0x00000000
        /*1600*/ 	.short	0x010a
        /*1602*/ 	.byte	0xff
	.zero		1


	//   ....[81]....
        /*1604*/ 	.word	0x0000a750
        /*1608*/ 	.word	0x00000000
        /*160c*/ 	.word	0x00000000
        /*1610*/ 	.short	0x010a
        /*1612*/ 	.byte	0xff
	.zero		1


	//   ....[82]....
        /*1614*/ 	.word	0x0000a7b0
        /*1618*/ 	.word	0x00000000
        /*161c*/ 	.word	0x00000000
        /*1620*/ 	.short	0x010a
        /*1622*/ 	.byte	0xff
	.zero		1


	//   ....[83]....
        /*1624*/ 	.word	0x0000a810
        /*1628*/ 	.word	0x00000000
        /*162c*/ 	.word	0x00000000
        /*1630*/ 	.short	0x010a
        /*1632*/ 	.byte	0xff
	.zero		1


	//   ....[84]....
        /*1634*/ 	.word	0x0000a870
        /*1638*/ 	.word	0x00000000
        /*163c*/ 	.word	0x00000000
        /*1640*/ 	.short	0x010a
        /*1642*/ 	.byte	0xff
	.zero		1


	//   ....[85]....
        /*1644*/ 	.word	0x0000a8d0
        /*1648*/ 	.word	0x00000000
        /*164c*/ 	.word	0x00000000
        /*1650*/ 	.short	0x010a
        /*1652*/ 	.byte	0xff
	.zero		1


	//   ....[86]....
        /*1654*/ 	.word	0x0000a930
        /*1658*/ 	.word	0x00000000
        /*165c*/ 	.word	0x00000000
        /*1660*/ 	.short	0x010a
        /*1662*/ 	.byte	0xff
	.zero		1


	//   ....[87]....
        /*1664*/ 	.word	0x0000a990
        /*1668*/ 	.word	0x00000000
        /*166c*/ 	.word	0x00000000
        /*1670*/ 	.short	0x010a
        /*1672*/ 	.byte	0xff
	.zero		1


	//   ....[88]....
        /*1674*/ 	.word	0x0000a9f0
        /*1678*/ 	.word	0x00000000
        /*167c*/ 	.word	0x00000000
        /*1680*/ 	.short	0x010a
        /*1682*/ 	.byte	0xff
	.zero		1


	//   ....[89]....
        /*1684*/ 	.word	0x0000aa50
        /*1688*/ 	.word	0x00000000
        /*168c*/ 	.word	0x00000000
        /*1690*/ 	.short	0x010a
        /*1692*/ 	.byte	0xff
	.zero		1


	//   ....[90]....
        /*1694*/ 	.word	0x0000aab0
        /*1698*/ 	.word	0x00000000
        /*169c*/ 	.word	0x00000000
        /*16a0*/ 	.short	0x010a
        /*16a2*/ 	.byte	0xff
	.zero		1


	//   ....[91]....
        /*16a4*/ 	.word	0x0000ab10
        /*16a8*/ 	.word	0x00000000
        /*16ac*/ 	.word	0x00000000
        /*16b0*/ 	.short	0x010a
        /*16b2*/ 	.byte	0xff
	.zero		1


	//   ....[92]....
        /*16b4*/ 	.word	0x0000ab70
        /*16b8*/ 	.word	0x00000000
        /*16bc*/ 	.word	0x00000000
        /*16c0*/ 	.short	0x010a
        /*16c2*/ 	.byte	0xff
	.zero		1


	//   ....[93]....
        /*16c4*/ 	.word	0x0000abd0
        /*16c8*/ 	.word	0x00000000
        /*16cc*/ 	.word	0x00000000
        /*16d0*/ 	.short	0x010a
        /*16d2*/ 	.byte	0xff
	.zero		1


	//   ....[94]....
        /*16d4*/ 	.word	0x0000ac30
        /*16d8*/ 	.word	0x00000000
        /*16dc*/ 	.word	0x00000000
        /*16e0*/ 	.short	0x010a
        /*16e2*/ 	.byte	0xff
	.zero		1


	//   ....[95]....
        /*16e4*/ 	.word	0x0000ac90
        /*16e8*/ 	.word	0x00000000
        /*16ec*/ 	.word	0x00000000
        /*16f0*/ 	.short	0x010a
        /*16f2*/ 	.byte	0xff
	.zero		1


	//   ....[96]....
        /*16f4*/ 	.word	0x0000acf0
        /*16f8*/ 	.word	0x00000000
        /*16fc*/ 	.word	0x00000000
        /*1700*/ 	.short	0x010a
        /*1702*/ 	.byte	0xff
	.zero		1


	//   ....[97]....
        /*1704*/ 	.word	0x0000ad50
        /*1708*/ 	.word	0x00000000
        /*170c*/ 	.word	0x00000000
        /*1710*/ 	.short	0x010a
        /*1712*/ 	.byte	0xff
	.zero		1


	//   ....[98]....
        /*1714*/ 	.word	0x0000adb0
        /*1718*/ 	.word	0x00000000
        /*171c*/ 	.word	0x00000000
        /*1720*/ 	.short	0x010a
        /*1722*/ 	.byte	0xff
	.zero		1


	//   ....[99]....
        /*1724*/ 	.word	0x0000ae10
        /*1728*/ 	.word	0x00000000
        /*172c*/ 	.word	0x00000000
        /*1730*/ 	.short	0x010a
        /*1732*/ 	.byte	0xff
	.zero		1


	//   ....[100]....
        /*1734*/ 	.word	0x0000ae70
        /*1738*/ 	.word	0x00000000
        /*173c*/ 	.word	0x00000000
        /*1740*/ 	.short	0x010a
        /*1742*/ 	.byte	0xff
	.zero		1


	//   ....[101]....
        /*1744*/ 	.word	0x0000aed0
        /*1748*/ 	.word	0x00000000
        /*174c*/ 	.word	0x00000000
        /*1750*/ 	.short	0x010a
        /*1752*/ 	.byte	0xff
	.zero		1


	//   ....[102]....
        /*1754*/ 	.word	0x0000af30
        /*1758*/ 	.word	0x00000000
        /*175c*/ 	.word	0x00000000
        /*1760*/ 	.short	0x010a
        /*1762*/ 	.byte	0xff
	.zero		1


	//   ....[103]....
        /*1764*/ 	.word	0x0000af90
        /*1768*/ 	.word	0x00000000
        /*176c*/ 	.word	0x00000000
        /*1770*/ 	.short	0x010a
        /*1772*/ 	.byte	0xff
	.zero		1


	//   ....[104]....
        /*1774*/ 	.word	0x0000aff0
        /*1778*/ 	.word	0x00000000
        /*177c*/ 	.word	0x00000000
        /*1780*/ 	.short	0x010a
        /*1782*/ 	.byte	0xff
	.zero		1


	//   ....[105]....
        /*1784*/ 	.word	0x0000b050
        /*1788*/ 	.word	0x00000000
        /*178c*/ 	.word	0x00000000
        /*1790*/ 	.short	0x010a
        /*1792*/ 	.byte	0xff
	.zero		1


	//   ....[106]....
        /*1794*/ 	.word	0x0000b0b0
        /*1798*/ 	.word	0x00000000
        /*179c*/ 	.word	0x00000000
        /*17a0*/ 	.short	0x010a
        /*17a2*/ 	.byte	0xff
	.zero		1


	//   ....[107]....
        /*17a4*/ 	.word	0x0000b110
        /*17a8*/ 	.word	0x00000000
        /*17ac*/ 	.word	0x00000000
        /*17b0*/ 	.short	0x010a
        /*17b2*/ 	.byte	0xff
	.zero		1


	//   ....[108]....
        /*17b4*/ 	.word	0x0000b170
        /*17b8*/ 	.word	0x00000000
        /*17bc*/ 	.word	0x00000000
        /*17c0*/ 	.short	0x010a
        /*17c2*/ 	.byte	0xff
	.zero		1


	//   ....[109]....
        /*17c4*/ 	.word	0x0000b1d0
        /*17c8*/ 	.word	0x00000000
        /*17cc*/ 	.word	0x00000000
        /*17d0*/ 	.short	0x010a
        /*17d2*/ 	.byte	0xff
	.zero		1


	//   ....[110]....
        /*17d4*/ 	.word	0x0000b220
        /*17d8*/ 	.word	0x00000000
        /*17dc*/ 	.word	0x00000500
        /*17e0*/ 	.short	0x010a
        /*17e2*/ 	.byte	0xff
	.zero		1


	//   ....[111]....
        /*17e4*/ 	.word	0x0000b280
        /*17e8*/ 	.word	0x00000000
        /*17ec*/ 	.word	0x000004b0
        /*17f0*/ 	.short	0x010a
        /*17f2*/ 	.byte	0xff
	.zero		1


	//   ....[112]....
        /*17f4*/ 	.word	0x0000b2d0
        /*17f8*/ 	.word	0x00000000
        /*17fc*/ 	.word	0x000004a0
        /*1800*/ 	.short	0x010a
        /*1802*/ 	.byte	0xff
	.zero		1


	//   ....[113]....
        /*1804*/ 	.word	0x0000b330
        /*1808*/ 	.word	0x00000000
        /*180c*/ 	.word	0x000004b0
        /*1810*/ 	.short	0x010a
        /*1812*/ 	.byte	0xff
	.zero		1


	//   ....[114]....
        /*1814*/ 	.word	0x0000b390
        /*1818*/ 	.word	0x00000004
        /*181c*/ 	.word	0x00000008
        /*1820*/ 	.short	0x010a
        /*1822*/ 	.byte	0xff
	.zero		1


	//   ....[115]....
        /*1824*/ 	.word	0x0000b470
        /*1828*/ 	.word	0x00000002
        /*182c*/ 	.word	0x00000008
        /*1830*/ 	.short	0x010a
        /*1832*/ 	.byte	0xff
	.zero		1


	//   ....[116]....
        /*1834*/ 	.word	0x0000b4c0
        /*1838*/ 	.word	0x00000000
        /*183c*/ 	.word	0x000004a0
        /*1840*/ 	.short	0x010a
        /*1842*/ 	.byte	0xff
	.zero		1


	//   ....[117]....
        /*1844*/ 	.word	0x0000b520
        /*1848*/ 	.word	0x00000000
        /*184c*/ 	.word	0x000004e0
        /*1850*/ 	.short	0x010a
        /*1852*/ 	.byte	0xff
	.zero		1


	//   ....[118]....
        /*1854*/ 	.word	0x0000b580
        /*1858*/ 	.word	0x00000000
        /*185c*/ 	.word	0x00000000
        /*1860*/ 	.short	0x010a
        /*1862*/ 	.byte	0xff
	.zero		1


	//   ....[119]....
        /*1864*/ 	.word	0x0000b5e0
        /*1868*/ 	.word	0x00000000
        /*186c*/ 	.word	0x00000000
        /*1870*/ 	.short	0x010a
        /*1872*/ 	.byte	0xff
	.zero		1


	//   ....[120]....
        /*1874*/ 	.word	0x0000b640
        /*1878*/ 	.word	0x00000000
        /*187c*/ 	.word	0x00000000
        /*1880*/ 	.short	0x010a
        /*1882*/ 	.byte	0xff
	.zero		1


	//   ....[121]....
        /*1884*/ 	.word	0x0000b6a0
        /*1888*/ 	.word	0x00000000
        /*188c*/ 	.word	0x00000000
        /*1890*/ 	.short	0x010a
        /*1892*/ 	.byte	0xff
	.zero		1


	//   ....[122]....
        /*1894*/ 	.word	0x0000b700
        /*1898*/ 	.word	0x00000000
        /*189c*/ 	.word	0x00000520
        /*18a0*/ 	.short	0x010a
        /*18a2*/ 	.byte	0xff
	.zero		1


	//   ....[123]....
        /*18a4*/ 	.word	0x0000b750
        /*18a8*/ 	.word	0x00000000
        /*18ac*/ 	.word	0x000004a0
        /*18b0*/ 	.short	0x010a
        /*18b2*/ 	.byte	0xff
	.zero		1


	//   ....[124]....
        /*18b4*/ 	.word	0x0000b7b0
        /*18b8*/ 	.word	0x00000000
        /*18bc*/ 	.word	0x00000498
        /*18c0*/ 	.short	0x010a
        /*18c2*/ 	.byte	0xff
	.zero		1


	//   ....[125]....
        /*18c4*/ 	.word	0x0000b810
        /*18c8*/ 	.word	0x00000003
        /*18cc*/ 	.word	0x00000488
        /*18d0*/ 	.short	0x010a
        /*18d2*/ 	.byte	0xff
	.zero		1


	//   ....[126]....
        /*18d4*/ 	.word	0x0000b860
        /*18d8*/ 	.word	0x00000000
        /*18dc*/ 	.word	0x000004a0
        /*18e0*/ 	.short	0x010a
        /*18e2*/ 	.byte	0xff
	.zero		1


	//   ....[127]....
        /*18e4*/ 	.word	0x0000b8c0
        /*18e8*/ 	.word	0x00000000
        /*18ec*/ 	.word	0x00000480
        /*18f0*/ 	.short	0x010a
        /*18f2*/ 	.byte	0xff
	.zero		1


	//   ....[128]....
        /*18f4*/ 	.word	0x0000b910
        /*18f8*/ 	.word	0x00000071
        /*18fc*/ 	.word	0x000004c0
        /*1900*/ 	.short	0x010a
        /*1902*/ 	.byte	0xff
	.zero		1


	//----- nvinfo : EIATTR_NUM_MBARRIERS
	.align		4
.L_47:
        /*1904*/ 	.byte	0x03, 0x38
        /*1906*/ 	.short	0x00a5


	//----- nvinfo : EIATTR_EXIT_INSTR_OFFSETS
	.align		4
        /*1908*/ 	.byte	0x04, 0x1c
        /*190a*/ 	.short	(.L_49 - .L_48)


	//   ....[0]....
.L_48:
        /*190c*/ 	.word	0x000056c0


	//   ....[1]....
        /*1910*/ 	.word	0x00005bc0


	//   ....[2]....
        /*1914*/ 	.word	0x00005c20


	//   ....[3]....
        /*1918*/ 	.word	0x00006e50


	//   ....[4]....
        /*191c*/ 	.word	0x00007980


	//   ....[5]....
        /*1920*/ 	.word	0x000079c0


	//   ....[6]....
        /*1924*/ 	.word	0x00009610


	//----- nvinfo : EIATTR_MAX_THREADS
	.align		4
.L_49:
        /*1928*/ 	.byte	0x04, 0x05
        /*192a*/ 	.short	(.L_51 - .L_50)
.L_50:
        /*192c*/ 	.word	0x00000100
        /*1930*/ 	.word	0x00000001
        /*1934*/ 	.word	0x00000001


	//----- nvinfo : EIATTR_CRS_STACK_SIZE
	.align		4
.L_51:
        /*1938*/ 	.byte	0x04, 0x1e
        /*193a*/ 	.short	(.L_53 - .L_52)
.L_52:
        /*193c*/ 	.word	0x00000000


	//----- nvinfo : EIATTR_CBANK_PARAM_SIZE
	.align		4
.L_53:
        /*1940*/ 	.byte	0x03, 0x19
        /*1942*/ 	.short	0x0800


	//----- nvinfo : EIATTR_PARAM_CBANK
	.align		4
        /*1944*/ 	.byte	0x04, 0x0a
        /*1946*/ 	.short	(.L_55 - .L_54)
	.align		4
.L_54:
        /*1948*/ 	.word	index@(.nv.constant0._ZN7cutlass13device_kernelINS_4gemm6kernel13GemmUniversalIN4cute5tupleIJiiiiEEENS1_10collective13CollectiveMmaINS1_35MainloopSm100TmaUmmaWarpSpecializedILi72ELi2ELi4ENS5_IJNS4_1CILi2EEENSA_ILi1EEESC_EEEEENS5_IJNSA_ILi128EEENSA_ILi64EEENSA_ILi32EEEEEENS_12float_e4m3_tENS5_IJlSC_lEEESJ_SK_NS4_8TiledMMAINS4_8MMA_AtomIJNS4_10MMA_TraitsINS4_25SM100_MMA_F8F6F4_2x1SM_SSEJSJ_SJ_fSF_SG_NS4_17integral_constantINS4_4UMMA5MajorELSR_0EEESS_NSP_INSQ_7ScaleInELST_0EEESU_EEEEEENS4_6LayoutINS5_IJSC_SC_SC_EEENS5_IJNSA_ILi0EEESZ_SZ_EEEEENS5_IJNS4_10UnderscoreES12_S12_EEEEENS4_18SM100_TMA_2SM_LOADENS4_14ComposedLayoutINS4_7SwizzleILi1ELi4ELi3EEENS4_18smem_ptr_flag_bitsILi8EEENSX_INS5_IJNSA_ILi8EEESH_EEENS5_IJSH_SC_EEEEEEEvNS4_8identityES15_S1F_vS1G_EENS_8epilogue10collective18CollectiveEpilogueINS1I_23Sm100TmaWarpSpecializedILi1ELi1ELi32ELb0ELb0EEEJNS5_IJSG_SG_SH_EEENS5_IJNSX_ISG_SC_EES1O_EEESJ_SK_SJ_SK_NS1I_6fusion15FusionCallbacksIS1M_NS1Q_17LinearCombinationISJ_fSJ_fLNS_15FloatRoundStyleE2EEES1N_S1P_JEEENS4_5SM1004TMEM4LOAD26SM100_TMEM_LOAD_32dp32b32xENS4_13SM90_TMA_LOADENS16_INS17_ILi2ELi4ELi3EEES1A_NSX_INS5_IJS1B_SG_EEENS5_IJSG_SC_EEEEEEENS4_39AutoVectorizingCopyWithAssumedAlignmentILi128EEENS4_14SM90_TMA_STOREES25_S27_S27_EEEvvEEEEvNT_6ParamsE)
        /*194c*/ 	.short	0x0380
        /*194e*/ 	.short	0x0800


	//----- nvinfo : EIATTR_SW_WAR
	.align		4
.L_55:
        /*1950*/ 	.byte	0x04, 0x36
        /*1952*/ 	.short	(.L_57 - .L_56)
.L_56:
        /*1954*/ 	.word	0x00000008
.L_57:


//--------------------- .nv.callgraph             --------------------------
	.section	.nv.callgraph,"",@"SHT_CUDA_CALLGRAPH"
	.align	4
	.sectionentsize	8
	.align		4
        /*0000*/ 	.word	0x00000000
	.align		4
        /*0004*/ 	.word	0xffffffff
	.align		4
        /*0008*/ 	.word	index@(_ZN7cutlass13device_kernelINS_4gemm6kernel13GemmUniversalIN4cute5tupleIJiiiiEEENS1_10collective13CollectiveMmaINS1_35MainloopSm100TmaUmmaWarpSpecializedILi72ELi2ELi4ENS5_IJNS4_1CILi2EEENSA_ILi1EEESC_EEEEENS5_IJNSA_ILi128EEENSA_ILi64EEENSA_ILi32EEEEEENS_12float_e4m3_tENS5_IJlSC_lEEESJ_SK_NS4_8TiledMMAINS4_8MMA_AtomIJNS4_10MMA_TraitsINS4_25SM100_MMA_F8F6F4_2x1SM_SSEJSJ_SJ_fSF_SG_NS4_17integral_constantINS4_4UMMA5MajorELSR_0EEESS_NSP_INSQ_7ScaleInELST_0EEESU_EEEEEENS4_6LayoutINS5_IJSC_SC_SC_EEENS5_IJNSA_ILi0EEESZ_SZ_EEEEENS5_IJNS4_10UnderscoreES12_S12_EEEEENS4_18SM100_TMA_2SM_LOADENS4_14ComposedLayoutINS4_7SwizzleILi1ELi4ELi3EEENS4_18smem_ptr_flag_bitsILi8EEENSX_INS5_IJNSA_ILi8EEESH_EEENS5_IJSH_SC_EEEEEEEvNS4_8identityES15_S1F_vS1G_EENS_8epilogue10collective18CollectiveEpilogueINS1I_23Sm100TmaWarpSpecializedILi1ELi1ELi32ELb0ELb0EEEJNS5_IJSG_SG_SH_EEENS5_IJNSX_ISG_SC_EES1O_EEESJ_SK_SJ_SK_NS1I_6fusion15FusionCallbacksIS1M_NS1Q_17LinearCombinationISJ_fSJ_fLNS_15FloatRoundStyleE2EEES1N_S1P_JEEENS4_5SM1004TMEM4LOAD26SM100_TMEM_LOAD_32dp32b32xENS4_13SM90_TMA_LOADENS16_INS17_ILi2ELi4ELi3EEES1A_NSX_INS5_IJS1B_SG_EEENS5_IJSG_SC_EEEEEEENS4_39AutoVectorizingCopyWithAssumedAlignmentILi128EEENS4_14SM90_TMA_STOREES25_S27_S27_EEEvvEEEEvNT_6ParamsE)
	.align		4
        /*000c*/ 	.word	index@(__assertfail)
	.align		4
        /*0010*/ 	.word	0x00000000
	.align		4
        /*0014*/ 	.word	0xfffffffe
	.align		4
        /*0018*/ 	.word	0x00000000
	.align		4
        /*001c*/ 	.word	0xfffffffd
	.align		4
        /*0020*/ 	.word	0x00000000
	.align		4
        /*0024*/ 	.word	0xfffffffc


//--------------------- .nv.constant4             --------------------------
	.section	.nv.constant4,"a",@progbits
	.align	8
	.align		8
.nv.constant4:
        /*0000*/ 	.dword	__assertfail
	.align		8
        /*0008*/ 	.dword	__unnamed_1
	.align		8
        /*0010*/ 	.dword	__unnamed_2
	.align		8
        /*0018*/ 	.dword	_ZN40_INTERNAL_55beacaf_4_k_cu_c3bb7c2b_324044cuda3std3__45__cpo5beginE
	.align		8
        /*0020*/ 	.dword	_ZN40_INTERNAL_55beacaf_4_k_cu_c3bb7c2b_324044cuda3std3__45__cpo3endE
	.align		8
        /*0028*/ 	.dword	_ZN40_INTERNAL_55beacaf_4_k_cu_c3bb7c2b_324044cuda3std3__45__cpo6cbeginE
	.align		8
        /*0030*/ 	.dword	_ZN40_INTERNAL_55beacaf_4_k_cu_c3bb7c2b_324044cuda3std3__45__cpo4cendE
	.align		8
        /*0038*/ 	.dword	_ZN40_INTERNAL_55beacaf_4_k_cu_c3bb7c2b_324044cuda3std3__442_GLOBAL__N__55beacaf_4_k_cu_c3bb7c2b_324046ignoreE
	.align		8
        /*0040*/ 	.dword	_ZN40_INTERNAL_55beacaf_4_k_cu_c3bb7c2b_324044cuda3std3__419piecewise_constructE
	.align		8
        /*0048*/ 	.dword	_ZN40_INTERNAL_55beacaf_4_k_cu_c3bb7c2b_324044cuda3std3__48in_placeE
	.align		8
        /*0050*/ 	.dword	_ZN40_INTERNAL_55beacaf_4_k_cu_c3bb7c2b_324044cuda3std6ranges3__45__cpo4swapE
	.align		8
        /*0058*/ 	.dword	_ZN40_INTERNAL_55beacaf_4_k_cu_c3bb7c2b_324044cuda3std6ranges3__45__cpo9iter_moveE
	.align		8
        /*0060*/ 	.dword	_ZN40_INTERNAL_55beacaf_4_k_cu_c3bb7c2b_324044cute7productE
	.align		8
        /*0068*/ 	.dword	_ZN40_INTERNAL_55beacaf_4_k_cu_c3bb7c2b_324044cute1_E
	.align		8
        /*0070*/ 	.dword	$str$25
	.align		8
        /*0078*/ 	.dword	$str$26
	.align		8
        /*0080*/ 	.dword	$str$27
	.align		8
        /*0088*/ 	.dword	$str$28


//--------------------- .text._ZN7cutlass13device_kernelINS_4gemm6kernel13GemmUniversalIN4cute5tupleIJiiiiEEENS1_10collective13CollectiveMmaINS1_35MainloopSm100TmaUmmaWarpSpecializedILi72ELi2ELi4ENS5_IJNS4_1CILi2EEENSA_ILi1EEESC_EEEEENS5_IJNSA_ILi128EEENSA_ILi64EEENSA_ILi32EEEEEENS_12float_e4m3_tENS5_IJlSC_lEEESJ_SK_NS4_8TiledMMAINS4_8MMA_AtomIJNS4_10MMA_TraitsINS4_25SM100_MMA_F8F6F4_2x1SM_SSEJSJ_SJ_fSF_SG_NS4_17integral_constantINS4_4UMMA5MajorELSR_0EEESS_NSP_INSQ_7ScaleInELST_0EEESU_EEEEEENS4_6LayoutINS5_IJSC_SC_SC_EEENS5_IJNSA_ILi0EEESZ_SZ_EEEEENS5_IJNS4_10UnderscoreES12_S12_EEEEENS4_18SM100_TMA_2SM_LOADENS4_14ComposedLayoutINS4_7SwizzleILi1ELi4ELi3EEENS4_18smem_ptr_flag_bitsILi8EEENSX_INS5_IJNSA_ILi8EEESH_EEENS5_IJSH_SC_EEEEEEEvNS4_8identityES15_S1F_vS1G_EENS_8epilogue10collective18CollectiveEpilogueINS1I_23Sm100TmaWarpSpecializedILi1ELi1ELi32ELb0ELb0EEEJNS5_IJSG_SG_SH_EEENS5_IJNSX_ISG_SC_EES1O_EEESJ_SK_SJ_SK_NS1I_6fusion15FusionCallbacksIS1M_NS1Q_17LinearCombinationISJ_fSJ_fLNS_15FloatRoundStyleE2EEES1N_S1P_JEEENS4_5SM1004TMEM4LOAD26SM100_TMEM_LOAD_32dp32b32xENS4_13SM90_TMA_LOADENS16_INS17_ILi2ELi4ELi3EEES1A_NSX_INS5_IJS1B_SG_EEENS5_IJSG_SC_EEEEEEENS4_39AutoVectorizingCopyWithAssumedAlignmentILi128EEENS4_14SM90_TMA_STOREES25_S27_S27_EEEvvEEEEvNT_6ParamsE --------------------------
	.section	.text._ZN7cutlass13device_kernelINS_4gemm6kernel13GemmUniversalIN4cute5tupleIJiiiiEEENS1_10collective13CollectiveMmaINS1_35MainloopSm100TmaUmmaWarpSpecializedILi72ELi2ELi4ENS5_IJNS4_1CILi2EEENSA_ILi1EEESC_EEEEENS5_IJNSA_ILi128EEENSA_ILi64EEENSA_ILi32EEEEEENS_12float_e4m3_tENS5_IJlSC_lEEESJ_SK_NS4_8TiledMMAINS4_8MMA_AtomIJNS4_10MMA_TraitsINS4_25SM100_MMA_F8F6F4_2x1SM_SSEJSJ_SJ_fSF_SG_NS4_17integral_constantINS4_4UMMA5MajorELSR_0EEESS_NSP_INSQ_7ScaleInELST_0EEESU_EEEEEENS4_6LayoutINS5_IJSC_SC_SC_EEENS5_IJNSA_ILi0EEESZ_SZ_EEEEENS5_IJNS4_10UnderscoreES12_S12_EEEEENS4_18SM100_TMA_2SM_LOADENS4_14ComposedLayoutINS4_7SwizzleILi1ELi4ELi3EEENS4_18smem_ptr_flag_bitsILi8EEENSX_INS5_IJNSA_ILi8EEESH_EEENS5_IJSH_SC_EEEEEEEvNS4_8identityES15_S1F_vS1G_EENS_8epilogue10collective18CollectiveEpilogueINS1I_23Sm100TmaWarpSpecializedILi1ELi1ELi32ELb0ELb0EEEJNS5_IJSG_SG_SH_EEENS5_IJNSX_ISG_SC_EES1O_EEESJ_SK_SJ_SK_NS1I_6fusion15FusionCallbacksIS1M_NS1Q_17LinearCombinationISJ_fSJ_fLNS_15FloatRoundStyleE2EEES1N_S1P_JEEENS4_5SM1004TMEM4LOAD26SM100_TMEM_LOAD_32dp32b32xENS4_13SM90_TMA_LOADENS16_INS17_ILi2ELi4ELi3EEES1A_NSX_INS5_IJS1B_SG_EEENS5_IJSG_SC_EEEEEEENS4_39AutoVectorizingCopyWithAssumedAlignmentILi128EEENS4_14SM90_TMA_STOREES25_S27_S27_EEEvvEEEEvNT_6ParamsE,"ax",@progbits
	.align	128
.text._ZN7cutlass13device_kernelINS_4gemm6kernel13GemmUniversalIN4cute5tupleIJiiiiEEENS1_10collective13CollectiveMmaINS1_35MainloopSm100TmaUmmaWarpSpecializedILi72ELi2ELi4ENS5_IJNS4_1CILi2EEENSA_ILi1EEESC_EEEEENS5_IJNSA_ILi128EEENSA_ILi64EEENSA_ILi32EEEEEENS_12float_e4m3_tENS5_IJlSC_lEEESJ_SK_NS4_8TiledMMAINS4_8MMA_AtomIJNS4_10MMA_TraitsINS4_25SM100_MMA_F8F6F4_2x1SM_SSEJSJ_SJ_fSF_SG_NS4_17integral_constantINS4_4UMMA5MajorELSR_0EEESS_NSP_INSQ_7ScaleInELST_0EEESU_EEEEEENS4_6LayoutINS5_IJSC_SC_SC_EEENS5_IJNSA_ILi0EEESZ_SZ_EEEEENS5_IJNS4_10UnderscoreES12_S12_EEEEENS4_18SM100_TMA_2SM_LOADENS4_14ComposedLayoutINS4_7SwizzleILi1ELi4ELi3EEENS4_18smem_ptr_flag_bitsILi8EEENSX_INS5_IJNSA_ILi8EEESH_EEENS5_IJSH_SC_EEEEEEEvNS4_8identityES15_S1F_vS1G_EENS_8epilogue10collective18CollectiveEpilogueINS1I_23Sm100TmaWarpSpecializedILi1ELi1ELi32ELb0ELb0EEEJNS5_IJSG_SG_SH_EEENS5_IJNSX_ISG_SC_EES1O_EEESJ_SK_SJ_SK_NS1I_6fusion15FusionCallbacksIS1M_NS1Q_17LinearCombinationISJ_fSJ_fLNS_15FloatRoundStyleE2EEES1N_S1P_JEEENS4_5SM1004TMEM4LOAD26SM100_TMEM_LOAD_32dp32b32xENS4_13SM90_TMA_LOADENS16_INS17_ILi2ELi4ELi3EEES1A_NSX_INS5_IJS1B_SG_EEENS5_IJSG_SC_EEEEEEENS4_39AutoVectorizingCopyWithAssumedAlignmentILi128EEENS4_14SM90_TMA_STOREES25_S27_S27_EEEvvEEEEvNT_6ParamsE:
        .type           _ZN7cutlass13device_kernelINS_4gemm6kernel13GemmUniversalIN4cute5tupleIJiiiiEEENS1_10collective13CollectiveMmaINS1_35MainloopSm100TmaUmmaWarpSpecializedILi72ELi2ELi4ENS5_IJNS4_1CILi2EEENSA_ILi1EEESC_EEEEENS5_IJNSA_ILi128EEENSA_ILi64EEENSA_ILi32EEEEEENS_12float_e4m3_tENS5_IJlSC_lEEESJ_SK_NS4_8TiledMMAINS4_8MMA_AtomIJNS4_10MMA_TraitsINS4_25SM100_MMA_F8F6F4_2x1SM_SSEJSJ_SJ_fSF_SG_NS4_17integral_constantINS4_4UMMA5MajorELSR_0EEESS_NSP_INSQ_7ScaleInELST_0EEESU_EEEEEENS4_6LayoutINS5_IJSC_SC_SC_EEENS5_IJNSA_ILi0EEESZ_SZ_EEEEENS5_IJNS4_10UnderscoreES12_S12_EEEEENS4_18SM100_TMA_2SM_LOADENS4_14ComposedLayoutINS4_7SwizzleILi1ELi4ELi3EEENS4_18smem_ptr_flag_bitsILi8EEENSX_INS5_IJNSA_ILi8EEESH_EEENS5_IJSH_SC_EEEEEEEvNS4_8identityES15_S1F_vS1G_EENS_8epilogue10collective18CollectiveEpilogueINS1I_23Sm100TmaWarpSpecializedILi1ELi1ELi32ELb0ELb0EEEJNS5_IJSG_SG_SH_EEENS5_IJNSX_ISG_SC_EES1O_EEESJ_SK_SJ_SK_NS1I_6fusion15FusionCallbacksIS1M_NS1Q_17LinearCombinationISJ_fSJ_fLNS_15FloatRoundStyleE2EEES1N_S1P_JEEENS4_5SM1004TMEM4LOAD26SM100_TMEM_LOAD_32dp32b32xENS4_13SM90_TMA_LOADENS16_INS17_ILi2ELi4ELi3EEES1A_NSX_INS5_IJS1B_SG_EEENS5_IJSG_SC_EEEEEEENS4_39AutoVectorizingCopyWithAssumedAlignmentILi128EEENS4_14SM90_TMA_STOREES25_S27_S27_EEEvvEEEEvNT_6ParamsE,@function
        .size           _ZN7cutlass13device_kernelINS_4gemm6kernel13GemmUniversalIN4cute5tupleIJiiiiEEENS1_10collective13CollectiveMmaINS1_35MainloopSm100TmaUmmaWarpSpecializedILi72ELi2ELi4ENS5_IJNS4_1CILi2EEENSA_ILi1EEESC_EEEEENS5_IJNSA_ILi128EEENSA_ILi64EEENSA_ILi32EEEEEENS_12float_e4m3_tENS5_IJlSC_lEEESJ_SK_NS4_8TiledMMAINS4_8MMA_AtomIJNS4_10MMA_TraitsINS4_25SM100_MMA_F8F6F4_2x1SM_SSEJSJ_SJ_fSF_SG_NS4_17integral_constantINS4_4UMMA5MajorELSR_0EEESS_NSP_INSQ_7ScaleInELST_0EEESU_EEEEEENS4_6LayoutINS5_IJSC_SC_SC_EEENS5_IJNSA_ILi0EEESZ_SZ_EEEEENS5_IJNS4_10UnderscoreES12_S12_EEEEENS4_18SM100_TMA_2SM_LOADENS4_14ComposedLayoutINS4_7SwizzleILi1ELi4ELi3EEENS4_18smem_ptr_flag_bitsILi8EEENSX_INS5_IJNSA_ILi8EEESH_EEENS5_IJSH_SC_EEEEEEEvNS4_8identityES15_S1F_vS1G_EENS_8epilogue10collective18CollectiveEpilogueINS1I_23Sm100TmaWarpSpecializedILi1ELi1ELi32ELb0ELb0EEEJNS5_IJSG_SG_SH_EEENS5_IJNSX_ISG_SC_EES1O_EEESJ_SK_SJ_SK_NS1I_6fusion15FusionCallbacksIS1M_NS1Q_17LinearCombinationISJ_fSJ_fLNS_15FloatRoundStyleE2EEES1N_S1P_JEEENS4_5SM1004TMEM4LOAD26SM100_TMEM_LOAD_32dp32b32xENS4_13SM90_TMA_LOADENS16_INS17_ILi2ELi4ELi3EEES1A_NSX_INS5_IJS1B_SG_EEENS5_IJSG_SC_EEEEEEENS4_39AutoVectorizingCopyWithAssumedAlignmentILi128EEENS4_14SM90_TMA_STOREES25_S27_S27_EEEvvEEEEvNT_6ParamsE,(.L_x_354 - _ZN7cutlass13device_kernelINS_4gemm6kernel13GemmUniversalIN4cute5tupleIJiiiiEEENS1_10collective13CollectiveMmaINS1_35MainloopSm100TmaUmmaWarpSpecializedILi72ELi2ELi4ENS5_IJNS4_1CILi2EEENSA_ILi1EEESC_EEEEENS5_IJNSA_ILi128EEENSA_ILi64EEENSA_ILi32EEEEEENS_12float_e4m3_tENS5_IJlSC_lEEESJ_SK_NS4_8TiledMMAINS4_8MMA_AtomIJNS4_10MMA_TraitsINS4_25SM100_MMA_F8F6F4_2x1SM_SSEJSJ_SJ_fSF_SG_NS4_17integral_constantINS4_4UMMA5MajorELSR_0EEESS_NSP_INSQ_7ScaleInELST_0EEESU_EEEEEENS4_6LayoutINS5_IJSC_SC_SC_EEENS5_IJNSA_ILi0EEESZ_SZ_EEEEENS5_IJNS4_10UnderscoreES12_S12_EEEEENS4_18SM100_TMA_2SM_LOADENS4_14ComposedLayoutINS4_7SwizzleILi1ELi4ELi3EEENS4_18smem_ptr_flag_bitsILi8EEENSX_INS5_IJNSA_ILi8EEESH_EEENS5_IJSH_SC_EEEEEEEvNS4_8identityES15_S1F_vS1G_EENS_8epilogue10collective18CollectiveEpilogueINS1I_23Sm100TmaWarpSpecializedILi1ELi1ELi32ELb0ELb0EEEJNS5_IJSG_SG_SH_EEENS5_IJNSX_ISG_SC_EES1O_EEESJ_SK_SJ_SK_NS1I_6fusion15FusionCallbacksIS1M_NS1Q_17LinearCombinationISJ_fSJ_fLNS_15FloatRoundStyleE2EEES1N_S1P_JEEENS4_5SM1004TMEM4LOAD26SM100_TMEM_LOAD_32dp32b32xENS4_13SM90_TMA_LOADENS16_INS17_ILi2ELi4ELi3EEES1A_NSX_INS5_IJS1B_SG_EEENS5_IJSG_SC_EEEEEEENS4_39AutoVectorizingCopyWithAssumedAlignmentILi128EEENS4_14SM90_TMA_STOREES25_S27_S27_EEEvvEEEEvNT_6ParamsE)
        .other          _ZN7cutlass13device_kernelINS_4gemm6kernel13GemmUniversalIN4cute5tupleIJiiiiEEENS1_10collective13CollectiveMmaINS1_35MainloopSm100TmaUmmaWarpSpecializedILi72ELi2ELi4ENS5_IJNS4_1CILi2EEENSA_ILi1EEESC_EEEEENS5_IJNSA_ILi128EEENSA_ILi64EEENSA_ILi32EEEEEENS_12float_e4m3_tENS5_IJlSC_lEEESJ_SK_NS4_8TiledMMAINS4_8MMA_AtomIJNS4_10MMA_TraitsINS4_25SM100_MMA_F8F6F4_2x1SM_SSEJSJ_SJ_fSF_SG_NS4_17integral_constantINS4_4UMMA5MajorELSR_0EEESS_NSP_INSQ_7ScaleInELST_0EEESU_EEEEEENS4_6LayoutINS5_IJSC_SC_SC_EEENS5_IJNSA_ILi0EEESZ_SZ_EEEEENS5_IJNS4_10UnderscoreES12_S12_EEEEENS4_18SM100_TMA_2SM_LOADENS4_14ComposedLayoutINS4_7SwizzleILi1ELi4ELi3EEENS4_18smem_ptr_flag_bitsILi8EEENSX_INS5_IJNSA_ILi8EEESH_EEENS5_IJSH_SC_EEEEEEEvNS4_8identityES15_S1F_vS1G_EENS_8epilogue10collective18CollectiveEpilogueINS1I_23Sm100TmaWarpSpecializedILi1ELi1ELi32ELb0ELb0EEEJNS5_IJSG_SG_SH_EEENS5_IJNSX_ISG_SC_EES1O_EEESJ_SK_SJ_SK_NS1I_6fusion15FusionCallbacksIS1M_NS1Q_17LinearCombinationISJ_fSJ_fLNS_15FloatRoundStyleE2EEES1N_S1P_JEEENS4_5SM1004TMEM4LOAD26SM100_TMEM_LOAD_32dp32b32xENS4_13SM90_TMA_LOADENS16_INS17_ILi2ELi4ELi3EEES1A_NSX_INS5_IJS1B_SG_EEENS5_IJSG_SC_EEEEEEENS4_39AutoVectorizingCopyWithAssumedAlignmentILi128EEENS4_14SM90_TMA_STOREES25_S27_S27_EEEvvEEEEvNT_6ParamsE,@"STO_CUDA_ENTRY STV_DEFAULT"
_ZN7cutlass13device_kernelINS_4gemm6kernel13GemmUniversalIN4cute5tupleIJiiiiEEENS1_10collective13CollectiveMmaINS1_35MainloopSm100TmaUmmaWarpSpecializedILi72ELi2ELi4ENS5_IJNS4_1CILi2EEENSA_ILi1EEESC_EEEEENS5_IJNSA_ILi128EEENSA_ILi64EEENSA_ILi32EEEEEENS_12float_e4m3_tENS5_IJlSC_lEEESJ_SK_NS4_8TiledMMAINS4_8MMA_AtomIJNS4_10MMA_TraitsINS4_25SM100_MMA_F8F6F4_2x1SM_SSEJSJ_SJ_fSF_SG_NS4_17integral_constantINS4_4UMMA5MajorELSR_0EEESS_NSP_INSQ_7ScaleInELST_0EEESU_EEEEEENS4_6LayoutINS5_IJSC_SC_SC_EEENS5_IJNSA_ILi0EEESZ_SZ_EEEEENS5_IJNS4_10UnderscoreES12_S12_EEEEENS4_18SM100_TMA_2SM_LOADENS4_14ComposedLayoutINS4_7SwizzleILi1ELi4ELi3EEENS4_18smem_ptr_flag_bitsILi8EEENSX_INS5_IJNSA_ILi8EEESH_EEENS5_IJSH_SC_EEEEEEEvNS4_8identityES15_S1F_vS1G_EENS_8epilogue10collective18CollectiveEpilogueINS1I_23Sm100TmaWarpSpecializedILi1ELi1ELi32ELb0ELb0EEEJNS5_IJSG_SG_SH_EEENS5_IJNSX_ISG_SC_EES1O_EEESJ_SK_SJ_SK_NS1I_6fusion15FusionCallbacksIS1M_NS1Q_17LinearCombinationISJ_fSJ_fLNS_15FloatRoundStyleE2EEES1N_S1P_JEEENS4_5SM1004TMEM4LOAD26SM100_TMEM_LOAD_32dp32b32xENS4_13SM90_TMA_LOADENS16_INS17_ILi2ELi4ELi3EEES1A_NSX_INS5_IJS1B_SG_EEENS5_IJSG_SC_EEEEEEENS4_39AutoVectorizingCopyWithAssumedAlignmentILi128EEENS4_14SM90_TMA_STOREES25_S27_S27_EEEvvEEEEvNT_6ParamsE:
[----:B------:R-:W1:Y:S01]  /*0000*/  LDC R1, c[0x0][0x37c] ;  /* 0x0000df00ff017b82 */ /* 0x000e620000000800 */
[----:B------:R-:W2:Y:S01]  /*0010*/  S2R R103, SR_TID.X ;  /* 0x0000000000677919 */ /* 0x000ea20000002100 */
[----:B------:R-:W3:Y:S06]  /*0020*/  LDCU.64 UR6, c[0x0][0x890] ;  /* 0x00011200ff0677ac */ /* 0x000eec0008000a00 */
[----:B------:R-:W4:Y:S01]  /*0030*/  S2UR UR37, SR_CgaCtaId ;  /* 0x00000000002579c3 */ /* 0x000f220000008800 */
[----:B------:R-:W-:Y:S02]  /*0040*/  PRMT R95, RZ, 0x7610, R95 ;  /* 0x00007610ff5f7816 */ /* 0x000fe4000000005f */
[----:B------:R-:W-:Y:S01]  /*0050*/  ELECT P1, URZ, PT ;  /* 0x0000000000ff782f */ /* 0x000fe20003820000 */
[----:B------:R-:W1:Y:S01]  /*0060*/  LDCU.64 UR40, c[0x0][0x358] ;  /* 0x00006b00ff2877ac */ /* 0x000e620008000a00 */
[----:B---3--:R-:W-:-:S04]  /*0070*/  UISETP.NE.U32.AND UP0, UPT, UR6, URZ, UPT ;  /* 0x000000ff0600728c */ /* 0x008fc8000bf05070 */
[----:B------:R-:W-:Y:S02]  /*0080*/  UISETP.NE.AND.EX UP0, UPT, UR7, URZ, UPT, UP0 ;  /* 0x000000ff0700728c */ /* 0x000fe4000bf05300 */
[----:B----4-:R-:W-:Y:S02]  /*0090*/  ULOP3.LUT UR5, UR37, 0x1, URZ, 0xc0, !UPT ;  /* 0x0000000125057892 */ /* 0x010fe4000f8ec0ff */
[----:B------:R-:W-:Y:S01]  /*00a0*/  ULOP3.LUT UR4, UR37, 0x1, URZ, 0x3c, !UPT ;  /* 0x0000000125047892 */ /* 0x000fe2000f8e3cff */
[----:B--2---:R-:W-:-:S05]  /*00b0*/  SHF.R.U32.HI R106, RZ, 0x5, R103 ;  /* 0x00000005ff6a7819 */ /* 0x004fca0000011667 */
[----:B------:R-:W2:Y:S02]  /*00c0*/  SHFL.IDX PT, R0, R106, RZ, 0x1f ;  /* 0x00001fff6a007589 */ /* 0x000ea400000e0000 */
[----:B--2---:R-:W-:Y:S01]  /*00d0*/  R2UR UR10, R0 ;  /* 0x00000000000a72ca */ /* 0x004fe200000e0000 */
[----:B-1----:R-:W-:-:S14]  /*00e0*/  BRA.U UP0, `(.L_x_0) ;  /* 0x00000001002c7547 */ /* 0x002fdc000b800000 */
[----:B------:R-:W1:Y:S02]  /*00f0*/  LDCU.64 UR8, c[0x0][0x888] ;  /* 0x00011100ff0877ac */ /* 0x000e640008000a00 */
[----:B-1----:R-:W-:-:S04]  /*0100*/  UISETP.NE.U32.AND UP0, UPT, UR8, URZ, UPT ;  /* 0x000000ff0800728c */ /* 0x002fc8000bf05070 */
[----:B------:R-:W-:-:S09]  /*0110*/  UISETP.NE.AND.EX UP0, UPT, UR9, URZ, UPT, UP0 ;  /* 0x000000ff0900728c */ /* 0x000fd2000bf05300 */
[----:B------:R-:W-:Y:S05]  /*0120*/  BRA.U !UP0, `(.L_x_1) ;  /* 0x0000000108107547 */ /* 0x000fea000b800000 */
[----:B------:R-:W1:Y:S02]  /*0130*/  LDC.64 R2, c[0x0][0x888] ;  /* 0x00022200ff027b82 */ /* 0x000e640000000a00 */
[----:B-1----:R1:W5:Y:S01]  /*0140*/  LDG.E R49, desc[UR40][R2.64] ;  /* 0x0000002802317981 */ /* 0x002362000c1e1900 */
[----:B------:R-:W-:Y:S01]  /*0150*/  HFMA2 R95, -RZ, RZ, 0, 5.9604644775390625e-08 ;  /* 0x00000001ff5f7431 */ /* 0x000fe200000001ff */
[----:B------:R-:W-:Y:S05]  /*0160*/  BRA `(.L_x_0) ;  /* 0x00000000000c7947 */ /* 0x000fea0003800000 */
.L_x_1:
[----:B------:R-:W1:Y:S01]  /*0170*/  LDCU UR8, c[0x0][0x880] ;  /* 0x00011000ff0877ac */ /* 0x000e620008000800 */
[----:B------:R-:W-:Y:S01]  /*0180*/  HFMA2 R95, -RZ, RZ, 0, 5.9604644775390625e-08 ;  /* 0x00000001ff5f7431 */ /* 0x000fe200000001ff */
[----:B-1----:R-:W-:-:S07]  /*0190*/  MOV R49, UR8 ;  /* 0x0000000800317c02 */ /* 0x002fce0008000f00 */
.L_x_0:
[----:B------:R-:W2:Y:S02]  /*01a0*/  LDCU.64 UR8, c[0x0][0x8b0] ;  /* 0x00011600ff0877ac */ /* 0x000ea40008000a00 */
[----:B--2---:R-:W-:-:S04]  /*01b0*/  UISETP.NE.U32.AND UP0, UPT, UR8, URZ, UPT ;  /* 0x000000ff0800728c */ /* 0x004fc8000bf05070 */
[----:B------:R-:W-:-:S09]  /*01c0*/  UISETP.NE.AND.EX UP0, UPT, UR9, URZ, UPT, UP0 ;  /* 0x000000ff0900728c */ /* 0x000fd2000bf05300 */
[----:B------:R-:W-:Y:S05]  /*01d0*/  BRA.U UP0, `(.L_x_2) ;  /* 0x0000000100247547 */ /* 0x000fea000b800000 */
[----:B------:R-:W2:Y:S02]  /*01e0*/  LDCU.64 UR8, c[0x0][0x8a8] ;  /* 0x00011500ff0877ac */ /* 0x000ea40008000a00 */
[----:B--2---:R-:W-:-:S04]  /*01f0*/  UISETP.NE.U32.AND UP0, UPT, UR8, URZ, UPT ;  /* 0x000000ff0800728c */ /* 0x004fc8000bf05070 */
[----:B------:R-:W-:-:S09]  /*0200*/  UISETP.NE.AND.EX UP0, UPT, UR9, URZ, UPT, UP0 ;  /* 0x000000ff0900728c */ /* 0x000fd2000bf05300 */
[----:B------:R-:W-:Y:S05]  /*0210*/  BRA.U !UP0, `(.L_x_3) ;  /* 0x00000001080c7547 */ /* 0x000fea000b800000 */
[----:B------:R-:W2:Y:S02]  /*0220*/  LDC.64 R46, c[0x0][0x8a8] ;  /* 0x00022a00ff2e7b82 */ /* 0x000ea40000000a00 */
[----:B--2---:R2:W5:Y:S01]  /*0230*/  LDG.E R46, desc[UR40][R46.64] ;  /* 0x000000282e2e7981 */ /* 0x004562000c1e1900 */
[----:B------:R-:W-:Y:S05]  /*0240*/  BRA `(.L_x_2) ;  /* 0x0000000000087947 */ /* 0x000fea0003800000 */
.L_x_3:
[----:B------:R-:W2:Y:S02]  /*0250*/  LDCU UR8, c[0x0][0x8a0] ;  /* 0x00011400ff0877ac */ /* 0x000ea40008000800 */
[----:B--2---:R-:W-:Y:S02]  /*0260*/  MOV R46, UR8 ;  /* 0x00000008002e7c02 */ /* 0x004fe40008000f00 */
.L_x_2:
[----:B------:R-:W-:Y:S01]  /*0270*/  IMAD.U32 R0, RZ, RZ, UR10 ;  /* 0x0000000aff007e24 */ /* 0x000fe2000f8e00ff */
[----:B------:R-:W-:Y:S04]  /*0280*/  BSSY.RECONVERGENT B0, `(.L_x_4) ;  /* 0x000000c000007945 */ /* 0x000fe80003800200 */
[C---:B------:R-:W-:Y:S02]  /*0290*/  ISETP.NE.OR P2, PT, R0.reuse, 0x1, !P1 ;  /* 0x000000010000780c */ /* 0x040fe40004f45670 */
[----:B------:R-:W-:-:S11]  /*02a0*/  ISETP.NE.OR P0, PT, R0, 0x3, !P1 ;  /* 0x000000030000780c */ /* 0x000fd60004f05670 */
[----:B------:R-:W-:Y:S05]  /*02b0*/  @P2 BRA `(.L_x_5) ;  /* 0x0000000000202947 */ /* 0x000fea0003800000 */
[----:B------:R-:W3:Y:S02]  /*02c0*/  LDCU.64 UR8, c[0x0][0x348] ;  /* 0x00006900ff0877ac */ /* 0x000ee40008000a00 */
[----:B---3--:R-:W-:Y:S02]  /*02d0*/  UIADD3 UR12, UP1, UPT, UR8, 0x80, URZ ;  /* 0x00000080080c7890 */ /* 0x008fe4000ff3e0ff */
[----:B------:R-:W-:Y:S02]  /*02e0*/  UIADD3 UR8, UP0, UPT, UR8, 0x180, URZ ;  /* 0x0000018008087890 */ /* 0x000fe4000ff1e0ff */
[----:B------:R-:W-:Y:S02]  /*02f0*/  UIADD3.X UR13, UPT, UPT, URZ, UR9, URZ, UP1, !UPT ;  /* 0x00000009ff0d7290 */ /* 0x000fe40008ffe4ff */
[----:B------:R-:W-:-:S07]  /*0300*/  UIADD3.X UR9, UPT, UPT, URZ, UR9, URZ, UP0, !UPT ;  /* 0x00000009ff097290 */ /* 0x000fce00087fe4ff */
[----:B------:R3:W-:Y:S02]  /*0310*/  UTMACCTL.PF [UR12] ;  /* 0x000000000c0079b9 */ /* 0x0007e40008040000 */
[----:B------:R3:W-:Y:S02]  /*0320*/  UTMACCTL.PF [UR8] ;  /* 0x00000000080079b9 */ /* 0x0007e40008040000 */
[----:B---3--:R-:W-:Y:S01]  /*0330*/  NOP ;  /* 0x0000000000007918 */ /* 0x008fe20000000000 */
.L_x_5:
[----:B------:R-:W-:Y:S05]  /*0340*/  BSYNC.RECONVERGENT B0 ;  /* 0x0000000000007941 */ /* 0x000fea0003800200 */
.L_x_4:
[----:B------:R-:W-:Y:S04]  /*0350*/  BSSY.RECONVERGENT B0, `(.L_x_6) ;  /* 0x000000a000007945 */ /* 0x000fe80003800200 */
        /* <DEDUP_REMOVED lines=9> */
.L_x_7:
[----:B------:R-:W-:Y:S05]  /*03f0*/  BSYNC.RECONVERGENT B0 ;  /* 0x0000000000007941 */ /* 0x000fea0003800200 */
.L_x_6:
[----:B------:R-:W3:Y:S01]  /*0400*/  LDCU.64 UR8, c[0x0][0x888] ;  /* 0x00011100ff0877ac */ /* 0x000ee20008000a00 */
[----:B------:R-:W-:Y:S02]  /*0410*/  UISETP.EQ.U32.AND UP1, UPT, UR6, URZ, UPT ;  /* 0x000000ff0600728c */ /* 0x000fe4000bf22070 */
[----:B------:R-:W-:Y:S02]  /*0420*/  UPLOP3.LUT UP5, UPT, UPT, UPT, UPT, 0x80, 0x8 ;  /* 0x000000000008789c */ /* 0x000fe40003faf070 */
[----:B---3--:R-:W-:-:S04]  /*0430*/  UISETP.NE.U32.AND UP0, UPT, UR8, URZ, UPT ;  /* 0x000000ff0800728c */ /* 0x008fc8000bf05070 */
[----:B------:R-:W-:-:S04]  /*0440*/  UISETP.NE.AND.EX UP0, UPT, UR9, URZ, UPT, UP0 ;  /* 0x000000ff0900728c */ /* 0x000fc8000bf05300 */
[----:B------:R-:W-:-:S04]  /*0450*/  UISETP.EQ.OR.EX UP2, UPT, UR7, URZ, !UP0, UP1 ;  /* 0x000000ff0700728c */ /* 0x000fc8000c742710 */
[----:B------:R-:W-:-:S05]  /*0460*/  UP2UR UR44, UPR, URZ, 0x4 ;  /* 0x00000004ff2c7883 */ /* 0x000fca0008000000 */
[----:B------:R-:W-:Y:S07]  /*0470*/  BRA.U !UP2, `(.L_x_8) ;  /* 0x000000010a207547 */ /* 0x000fee000b800000 */
[----:B------:R-:W-:Y:S01]  /*0480*/  UISETP.NE.U32.AND UP2, UPT, UR6, URZ, UPT ;  /* 0x000000ff0600728c */ /* 0x000fe2000bf45070 */
[----:B-----5:R-:W-:Y:S01]  /*0490*/  FSETP.NEU.AND P0, PT, R49, RZ, PT ;  /* 0x000000ff3100720b */ /* 0x020fe20003f0d000 */
[----:B------:R-:W-:Y:S02]  /*04a0*/  USEL UR6, URZ, 0xffffffff, UP0 ;  /* 0xffffffffff067887 */ /* 0x000fe40008000000 */
[----:B------:R-:W-:-:S10]  /*04b0*/  UISETP.NE.AND.EX UP2, UPT, UR7, URZ, UPT, UP2 ;  /* 0x000000ff0700728c */ /* 0x000fd4000bf45320 */
[----:B------:R-:W-:Y:S01]  /*04c0*/  VOTEU.ANY UP1, P0 ;  /* 0x0000000000ff7886 */ /* 0x000fe20000020100 */
[----:B------:R-:W-:-:S04]  /*04d0*/  @!UP2 USEL UR6, URZ, 0xffffffff, UP1 ;  /* 0xffffffffff06a887 */ /* 0x000fc80008800000 */
[----:B------:R-:W-:-:S04]  /*04e0*/  ULOP3.LUT UR6, UR6, 0x1, URZ, 0xc0, !UPT ;  /* 0x0000000106067892 */ /* 0x000fc8000f8ec0ff */
[----:B------:R-:W-:-:S11]  /*04f0*/  UISETP.NE.U32.AND UP5, UPT, UR6, 0x1, UPT ;  /* 0x000000010600788c */ /* 0x000fd6000bfa5070 */
.L_x_8:
[----:B------:R-:W3:Y:S01]  /*0500*/  SHFL.IDX PT, R0, R106, RZ, 0x1f ;  /* 0x00001fff6a007589 */ /* 0x000ee200000e0000 */
[----:B------:R-:W-:-:S04]  /*0510*/  UISETP.NE.AND UP1, UPT, UR10, 0x2, UPT ;  /* 0x000000020a00788c */ /* 0x000fc8000bf25270 */
[----:B------:R-:W-:Y:S02]  /*0520*/  UISETP.EQ.AND UP2, UPT, UR5, URZ, !UP1 ;  /* 0x000000ff0500728c */ /* 0x000fe4000cf42270 */
[----:B------:R-:W-:-:S04]  /*0530*/  USEL UR7, URZ, 0x1, UP1 ;  /* 0x00000001ff077887 */ /* 0x000fc80008800000 */
[----:B------:R-:W-:Y:S02]  /*0540*/  PLOP3.LUT P5, PT, P1, PT, UP2, 0x80, 0x8 ;  /* 0x000000000008781c */ /* 0x000fe40000faf028 */
[----:B---3--:R-:W-:-:S13]  /*0550*/  ISETP.NE.AND P0, PT, R0, RZ, PT ;  /* 0x000000ff0000720c */ /* 0x008fda0003f05270 */
[----:B------:R-:W-:Y:S05]  /*0560*/  @P0 BRA `(.L_x_9) ;  /* 0x0000000800700947 */ /* 0x000fea0003800000 */
[----:B------:R-:W-:Y:S01]  /*0570*/  ELECT P0, URZ, PT ;  /* 0x0000000000ff782f */ /* 0x000fe20003800000 */
[----:B------:R-:W-:-:S12]  /*0580*/  BSSY.RECONVERGENT B0, `(.L_x_9) ;  /* 0x000009a000007945 */ /* 0x000fd80003800200 */
[----:B------:R-:W-:Y:S05]  /*0590*/  @!P0 BRA `(.L_x_10) ;  /* 0x0000000800608947 */ /* 0x000fea0003800000 */
[----:B------:R-:W-:Y:S01]  /*05a0*/  UMOV UR8, 0x400 ;  /* 0x0000040000087882 */ /* 0x000fe20000000000 */
[----:B------:R-:W-:Y:S01]  /*05b0*/  UMOV UR6, 0x1 ;  /* 0x0000000100067882 */ /* 0x000fe20000000000 */
[----:B------:R-:W-:Y:S02]  /*05c0*/  ULEA UR8, UR37, UR8, 0x18 ;  /* 0x0000000825087291 */ /* 0x000fe4000f8ec0ff */
[----:B------:R-:W-:-:S04]  /*05d0*/  UIADD3 UR12, UPT, UPT, -UR6, 0x100000, URZ ;  /* 0x00100000060c7890 */ /* 0x000fc8000fffe1ff */
[----:B------:R-:W-:Y:S02]  /*05e0*/  USHF.L.U32 UR13, UR12, 0xb, URZ ;  /* 0x0000000b0c0d7899 */ /* 0x000fe400080006ff */
[----:B------:R-:W-:Y:S01]  /*05f0*/  USHF.L.U32 UR12, UR12, 0x1, URZ ;  /* 0x000000010c0c7899 */ /* 0x000fe200080006ff */
[----:B------:R-:W3:Y:S11]  /*0600*/  FENCE.VIEW.ASYNC.S ;  /* 0x00000000000073c6 */ /* 0x000ef60000000000 */
[----:B---3--:R3:W4:Y:S01]  /*0610*/  SYNCS.EXCH.64 URZ, [UR8], UR12 ;  /* 0x0000000c08ff75b2 */ /* 0x0087220008000100 */
[----:B------:R3:W1:Y:S01]  /*0620*/  SYNCS.EXCH.64 URZ, [UR8+0x240], UR12 ;  /* 0x0002400c08ff75b2 */ /* 0x0006620008000100 */
        /* <DEDUP_REMOVED lines=141> */
[----:B------:R3:W1:Y:S02]  /*0f00*/  SYNCS.EXCH.64 URZ, [UR8+0x478], UR12 ;  /* 0x0004780c08ff75b2 */ /* 0x0006640008000100 */
[----:B---34-:R-:W-:Y:S01]  /*0f10*/  NOP ;  /* 0x0000000000007918 */ /* 0x018fe20000000000 */
.L_x_10:
[----:B------:R-:W-:Y:S05]  /*0f20*/  BSYNC.RECONVERGENT B0 ;  /* 0x0000000000007941 */ /* 0x000fea0003800200 */
.L_x_9:
[----:B------:R-:W3:Y:S01]  /*0f30*/  SHFL.IDX PT, R0, R106, RZ, 0x1f ;  /* 0x00001fff6a007589 */ /* 0x000ee200000e0000 */
[----:B------:R-:W-:Y:S01]  /*0f40*/  NOP ;  /* 0x0000000000007918 */ /* 0x000fe20000000000 */
[----:B---3--:R-:W-:-:S13]  /*0f50*/  ISETP.NE.AND P0, PT, R0, 0x1, PT ;  /* 0x000000010000780c */ /* 0x008fda0003f05270 */
[----:B------:R-:W-:Y:S05]  /*0f60*/  @P0 BRA `(.L_x_11) ;  /* 0x00000000003c0947 */ /* 0x000fea0003800000 */
[----:B------:R-:W-:Y:S01]  /*0f70*/  UMOV UR9, 0x400 ;  /* 0x0000040000097882 */ /* 0x000fe20000000000 */
[----:B------:R-:W-:Y:S01]  /*0f80*/  UMOV UR8, 0x20 ;  /* 0x0000002000087882 */ /* 0x000fe20000000000 */
[----:B------:R-:W-:Y:S01]  /*0f90*/  UMOV UR6, 0x80 ;  /* 0x0000008000067882 */ /* 0x000fe20000000000 */
[----:B------:R-:W-:Y:S02]  /*0fa0*/  ULEA UR9, UR37, UR9, 0x18 ;  /* 0x0000000925097291 */ /* 0x000fe4000f8ec0ff */
[----:B------:R-:W-:-:S04]  /*0fb0*/  UIADD3 UR12, UPT, UPT, -UR8, 0x100000, URZ ;  /* 0x00100000080c7890 */ /* 0x000fc8000fffe1ff */
[----:B------:R-:W-:Y:S02]  /*0fc0*/  USHF.L.U32 UR13, UR12, 0xb, URZ ;  /* 0x0000000b0c0d7899 */ /* 0x000fe400080006ff */
[----:B------:R-:W-:Y:S02]  /*0fd0*/  USHF.L.U32 UR12, UR12, 0x1, URZ ;  /* 0x000000010c0c7899 */ /* 0x000fe400080006ff */
[----:B------:R-:W-:-:S04]  /*0fe0*/  UIADD3 UR14, UPT, UPT, -UR6, 0x100000, URZ ;  /* 0x00100000060e7890 */ /* 0x000fc8000fffe1ff */
[----:B------:R-:W-:Y:S02]  /*0ff0*/  USHF.L.U32 UR15, UR14, 0xb, URZ ;  /* 0x0000000b0e0f7899 */ /* 0x000fe400080006ff */
[----:B------:R-:W-:Y:S01]  /*1000*/  USHF.L.U32 UR14, UR14, 0x1, URZ ;  /* 0x000000010e0e7899 */ /* 0x000fe200080006ff */
[----:B------:R-:W-:Y:S01]  /*1010*/  ELECT P0, URZ, PT ;  /* 0x0000000000ff782f */ /* 0x000fe20003800000 */
[----:B------:R-:W3:Y:S02]  /*1020*/  FENCE.VIEW.ASYNC.S ;  /* 0x00000000000073c6 */ /* 0x000ee40000000000 */
[----:B---3--:R3:W4:Y:S08]  /*1030*/  SYNCS.EXCH.64 URZ, [UR9+0x480], UR12 ;  /* 0x0004800c09ff75b2 */ /* 0x0087300008000100 */
[----:B------:R3:W1:Y:S01]  /*1040*/  SYNCS.EXCH.64 URZ, [UR9+0x488], UR14 ;  /* 0x0004880e09ff75b2 */ /* 0x0006620008000100 */
[----:B------:R-:W-:Y:S01]  /*1050*/  NOP ;  /* 0x0000000000007918 */ /* 0x000fe20000000000 */
.L_x_11:
[----:B------:R-:W2:Y:S01]  /*1060*/  SHFL.IDX PT, R0, R106, RZ, 0x1f ;  /* 0x00001fff6a007589 */ /* 0x000ea200000e0000 */
[----:B------:R-:W-:Y:S01]  /*1070*/  NOP ;  /* 0x0000000000007918 */ /* 0x000fe20000000000 */
[----:B--2---:R-:W-:-:S13]  /*1080*/  ISETP.NE.AND P0, PT, R0, 0x3, PT ;  /* 0x000000030000780c */ /* 0x004fda0003f05270 */
[----:B------:R-:W-:Y:S05]  /*1090*/  @P0 BRA `(.L_x_12) ;  /* 0x00000000002c0947 */ /* 0x000fea0003800000 */
[----:B------:R-:W-:Y:S01]  /*10a0*/  UMOV UR8, 0x400 ;  /* 0x0000040000087882 */ /* 0x000fe20000000000 */
[----:B------:R-:W-:Y:S01]  /*10b0*/  UMOV UR6, 0x20 ;  /* 0x0000002000067882 */ /* 0x000fe20000000000 */
[----:B------:R-:W-:Y:S02]  /*10c0*/  ULEA UR8, UR37, UR8, 0x18 ;  /* 0x0000000825087291 */ /* 0x000fe4000f8ec0ff */
[----:B---3--:R-:W-:-:S04]  /*10d0*/  UIADD3 UR12, UPT, UPT, -UR6, 0x100000, URZ ;  /* 0x00100000060c7890 */ /* 0x008fc8000fffe1ff */
[----:B------:R-:W-:Y:S02]  /*10e0*/  USHF.L.U32 UR13, UR12, 0xb, URZ ;  /* 0x0000000b0c0d7899 */ /* 0x000fe400080006ff */
[----:B------:R-:W-:Y:S01]  /*10f0*/  USHF.L.U32 UR12, UR12, 0x1, URZ ;  /* 0x000000010c0c7899 */ /* 0x000fe200080006ff */
[----:B------:R-:W-:Y:S01]  /*1100*/  ELECT P0, URZ, PT ;  /* 0x0000000000ff782f */ /* 0x000fe20003800000 */
[----:B------:R-:W2:Y:S10]  /*1110*/  FENCE.VIEW.ASYNC.S ;  /* 0x00000000000073c6 */ /* 0x000eb40000000000 */
[----:B--2---:R2:W3:Y:S01]  /*1120*/  SYNCS.EXCH.64 URZ, [UR8+0x490], UR12 ;  /* 0x0004900c08ff75b2 */ /* 0x0044e20008000100 */
[----:B------:R2:W1:Y:S01]  /*1130*/  SYNCS.EXCH.64 URZ, [UR8+0x498], UR12 ;  /* 0x0004980c08ff75b2 */ /* 0x0004620008000100 */
[----:B------:R-:W-:Y:S01]  /*1140*/  NOP ;  /* 0x0000000000007918 */ /* 0x000fe20000000000 */
.L_x_12:
[----:B------:R-:W4:Y:S01]  /*1150*/  SHFL.IDX PT, R0, R106, RZ, 0x1f ;  /* 0x00001fff6a007589 */ /* 0x000f2200000e0000 */
[----:B------:R-:W-:Y:S01]  /*1160*/  NOP ;  /* 0x0000000000007918 */ /* 0x000fe20000000000 */
[----:B----4-:R-:W-:-:S13]  /*1170*/  ISETP.NE.AND P0, PT, R0, 0x4, PT ;  /* 0x000000040000780c */ /* 0x010fda0003f05270 */
[----:B------:R-:W-:Y:S05]  /*1180*/  @P0 BRA `(.L_x_13) ;  /* 0x0000000000480947 */ /* 0x000fea0003800000 */
[----:B---3--:R-:W-:Y:S01]  /*1190*/  UMOV UR9, 0x1e0 ;  /* 0x000001e000097882 */ /* 0x008fe20000000000 */
[----:B--2---:R-:W-:Y:S01]  /*11a0*/  UMOV UR8, 0x400 ;  /* 0x0000040000087882 */ /* 0x004fe20000000000 */
[----:B------:R-:W-:Y:S01]  /*11b0*/  USEL UR9, UR9, 0x1a0, UP5 ;  /* 0x000001a009097887 */ /* 0x000fe2000a800000 */
        /* <DEDUP_REMOVED lines=9> */
[----:B------:R-:W2:Y:S02]  /*1250*/  FENCE.VIEW.ASYNC.S ;  /* 0x00000000000073c6 */ /* 0x000ea40000000000 */
[----:B--2---:R4:W2:Y:S08]  /*1260*/  SYNCS.EXCH.64 URZ, [UR8+0x4a0], UR12 ;  /* 0x0004a00c08ff75b2 */ /* 0x0048b00008000100 */
[----:B------:R4:W3:Y:S01]  /*1270*/  SYNCS.EXCH.64 URZ, [UR8+0x4b0], UR14 ;  /* 0x0004b00e08ff75b2 */ /* 0x0008e20008000100 */
[----:B------:R4:W1:Y:S01]  /*1280*/  SYNCS.EXCH.64 URZ, [UR8+0x4a8], UR12 ;  /* 0x0004a80c08ff75b2 */ /* 0x0008620008000100 */
[----:B------:R4:W1:Y:S02]  /*1290*/  SYNCS.EXCH.64 URZ, [UR8+0x4b8], UR14 ;  /* 0x0004b80e08ff75b2 */ /* 0x0008640008000100 */
[----:B----4-:R-:W-:Y:S01]  /*12a0*/  NOP ;  /* 0x0000000000007918 */ /* 0x010fe20000000000 */
.L_x_13:
[----:B------:R-:W4:Y:S01]  /*12b0*/  SHFL.IDX PT, R0, R106, RZ, 0x1f ;  /* 0x00001fff6a007589 */ /* 0x000f2200000e0000 */
[----:B------:R-:W-:Y:S01]  /*12c0*/  NOP ;  /* 0x0000000000007918 */ /* 0x000fe20000000000 */
[----:B----4-:R-:W-:-:S13]  /*12d0*/  ISETP.NE.AND P0, PT, R0, 0x5, PT ;  /* 0x000000050000780c */ /* 0x010fda0003f05270 */
[----:B------:R-:W-:Y:S05]  /*12e0*/  @P0 BRA `(.L_x_14) ;  /* 0x0000000000540947 */ /* 0x000fea0003800000 */
[----:B---3--:R-:W-:Y:S01]  /*12f0*/  UMOV UR9, 0x400 ;  /* 0x0000040000097882 */ /* 0x008fe20000000000 */
[----:B--2---:R-:W-:Y:S01]  /*1300*/  UMOV UR8, 0x1 ;  /* 0x0000000100087882 */ /* 0x004fe20000000000 */
        /* <DEDUP_REMOVED lines=13> */
[----:B------:R4:W1:Y:S01]  /*13e0*/  SYNCS.EXCH.64 URZ, [UR9+0x4e8], UR14 ;  /* 0x0004e80e09ff75b2 */ /* 0x0008620008000100 */
[----:B------:R4:W1:Y:S01]  /*13f0*/  SYNCS.EXCH.64 URZ, [UR9+0x4d0], UR12 ;  /* 0x0004d00c09ff75b2 */ /* 0x0008620008000100 */
[----:B------:R4:W1:Y:S01]  /*1400*/  SYNCS.EXCH.64 URZ, [UR9+0x4f0], UR14 ;  /* 0x0004f00e09ff75b2 */ /* 0x0008620008000100 */
[----:B------:R4:W1:Y:S01]  /*1410*/  SYNCS.EXCH.64 URZ, [UR9+0x4d8], UR12 ;  /* 0x0004d80c09ff75b2 */ /* 0x0008620008000100 */
[----:B------:R4:W1:Y:S02]  /*1420*/  SYNCS.EXCH.64 URZ, [UR9+0x4f8], UR14 ;  /* 0x0004f80e09ff75b2 */ /* 0x0008640008000100 */
[----:B----4-:R-:W-:Y:S01]  /*1430*/  NOP ;  /* 0x0000000000007918 */ /* 0x010fe20000000000 */
.L_x_14:
[----:B------:R-:W4:Y:S01]  /*1440*/  SHFL.IDX PT, R0, R106, RZ, 0x1f ;  /* 0x00001fff6a007589 */ /* 0x000f2200000e0000 */
[----:B------:R-:W-:Y:S01]  /*1450*/  ISETP.NE.OR P1, PT, RZ, UR10, !P1 ;  /* 0x0000000aff007c0c */ /* 0x000fe2000cf25670 */
[----:B------:R-:W-:Y:S01]  /*1460*/  NOP ;  /* 0x0000000000007918 */ /* 0x000fe20000000000 */
[----:B----4-:R-:W-:-:S13]  /*1470*/  ISETP.NE.AND P0, PT, R0, 0x3, PT ;  /* 0x000000030000780c */ /* 0x010fda0003f05270 */
[----:B------:R-:W-:Y:S05]  /*1480*/  @P0 BRA `(.L_x_15) ;  /* 0x0000000000340947 */ /* 0x000fea0003800000 */
[----:B--2---:R-:W-:Y:S01]  /*1490*/  UMOV UR8, 0x400 ;  /* 0x0000040000087882 */ /* 0x004fe20000000000 */
[----:B------:R-:W-:Y:S01]  /*14a0*/  UMOV UR6, 0x20 ;  /* 0x0000002000067882 */ /* 0x000fe20000000000 */
[----:B------:R-:W-:Y:S02]  /*14b0*/  ULEA UR8, UR37, UR8, 0x18 ;  /* 0x0000000825087291 */ /* 0x000fe4000f8ec0ff */
[----:B---3--:R-:W-:-:S04]  /*14c0*/  UIADD3 UR12, UPT, UPT, -UR6, 0x100000, URZ ;  /* 0x00100000060c7890 */ /* 0x008fc8000fffe1ff */
[----:B------:R-:W-:Y:S02]  /*14d0*/  USHF.L.U32 UR13, UR12, 0xb, URZ ;  /* 0x0000000b0c0d7899 */ /* 0x000fe400080006ff */
[----:B------:R-:W-:Y:S01]  /*14e0*/  USHF.L.U32 UR12, UR12, 0x1, URZ ;  /* 0x000000010c0c7899 */ /* 0x000fe200080006ff */
[----:B------:R-:W-:Y:S01]  /*14f0*/  ELECT P0, URZ, PT ;  /* 0x0000000000ff782f */ /* 0x000fe20003800000 */
[----:B------:R-:W2:Y:S10]  /*1500*/  FENCE.VIEW.ASYNC.S ;  /* 0x00000000000073c6 */ /* 0x000eb40000000000 */
[----:B--2---:R4:W2:Y:S01]  /*1510*/  SYNCS.EXCH.64 URZ, [UR8+0x500], UR12 ;  /* 0x0005000c08ff75b2 */ /* 0x0048a20008000100 */
[----:B------:R4:W3:Y:S01]  /*1520*/  SYNCS.EXCH.64 URZ, [UR8+0x510], UR12 ;  /* 0x0005100c08ff75b2 */ /* 0x0008e20008000100 */
[----:B------:R4:W1:Y:S01]  /*1530*/  SYNCS.EXCH.64 URZ, [UR8+0x508], UR12 ;  /* 0x0005080c08ff75b2 */ /* 0x0008620008000100 */
[----:B------:R4:W1:Y:S02]  /*1540*/  SYNCS.EXCH.64 URZ, [UR8+0x518], UR12 ;  /* 0x0005180c08ff75b2 */ /* 0x0008640008000100 */
[----:B----4-:R-:W-:Y:S01]  /*1550*/  NOP ;  /* 0x0000000000007918 */ /* 0x010fe20000000000 */
.L_x_15:
[----:B------:R-:W-:Y:S01]  /*1560*/  VOTEU.ALL UP1, P1 ;  /* 0x0000000000ff7886 */ /* 0x000fe20000820000 */
[----:B--2---:R-:W2:Y:S01]  /*1570*/  LDCU UR8, c[0x0][0x36c] ;  /* 0x00006d80ff0877ac */ /* 0x004ea20008000800 */
[----:B------:R-:W-:Y:S01]  /*1580*/  NOP ;  /* 0x0000000000007918 */ /* 0x000fe20000000000 */
[----:B------:R-:W-:Y:S01]  /*1590*/  LOP3.LUT R10, R103, 0x1f, RZ, 0xc0, !PT ;  /* 0x0000001f670a7812 */ /* 0x000fe200078ec0ff */
[----:B---3--:R-:W-:Y:S01]  /*15a0*/  UMOV UR12, 0x20 ;  /* 0x00000020000c7882 */ /* 0x008fe20000000000 */
[----:B------:R-:W-:Y:S01]  /*15b0*/  @!UP1 UMOV UR6, 0x400 ;  /* 0x0000040000069882 */ /* 0x000fe20000000000 */
[----:B------:R-:W-:-:S04]  /*15c0*/  @!UP1 UIADD3 UR12, UPT, UPT, -UR12, 0x100000, URZ ;  /* 0x001000000c0c9890 */ /* 0x000fc8000fffe1ff */
[----:B------:R-:W-:Y:S02]  /*15d0*/  @!UP1 USHF.L.U32 UR13, UR12, 0xb, URZ ;  /* 0x0000000b0c0d9899 */ /* 0x000fe400080006ff */
[----:B------:R-:W-:Y:S02]  /*15e0*/  @!UP1 USHF.L.U32 UR12, UR12, 0x1, URZ ;  /* 0x000000010c0c9899 */ /* 0x000fe400080006ff */
[----:B------:R-:W-:Y:S01]  /*15f0*/  @!UP1 ULEA UR6, UR37, UR6, 0x18 ;  /* 0x0000000625069291 */ /* 0x000fe2000f8ec0ff */
[----:B------:R-:W-:Y:S01]  /*1600*/  VOTEU.ALL UP1, P1 ;  /* 0x0000000000ff7886 */ /* 0x000fe20000820000 */
[----:B------:R-:W-:Y:S01]  /*1610*/  UISETP.NE.AND UP4, UPT, UR10, URZ, UPT ;  /* 0x000000ff0a00728c */ /* 0x000fe2000bf85270 */
[----:B------:R-:W3:Y:S09]  /*1620*/  FENCE.VIEW.ASYNC.S ;  /* 0x00000000000073c6 */ /* 0x000ef20000000000 */
[----:B---3--:R3:W4:Y:S01]  /*1630*/  @!UP1 SYNCS.EXCH.64 URZ, [UR6+0x520], UR12 ;  /* 0x0005200c06ff95b2 */ /* 0x0087220008000100 */
[----:B--2---:R-:W-:-:S09]  /*1640*/  UISETP.EQ.U32.AND UP1, UPT, UR8, 0x1, UPT ;  /* 0x000000010800788c */ /* 0x004fd2000bf22070 */
[----:B------:R-:W-:Y:S05]  /*1650*/  BRA.U !UP1, `(.L_x_16) ;  /* 0x0000000109087547 */ /* 0x000fea000b800000 */
[----:B-1--4-:R-:W-:Y:S01]  /*1660*/  UCGABAR_ARV ;  /* 0x00000000000079c7 */ /* 0x012fe20008000000 */
[----:B------:R-:W-:Y:S05]  /*1670*/  BRA `(.L_x_17) ;  /* 0x0000000000047947 */ /* 0x000fea0003800000 */
.L_x_16:
[----:B-1--4-:R-:W-:Y:S01]  /*1680*/  NOP ;  /* 0x0000000000007918 */ /* 0x012fe20000000000 */
.L_x_17:
[----:B------:R-:W1:Y:S01]  /*1690*/  S2R R94, SR_CTAID.Y ;  /* 0x00000000005e7919 */ /* 0x000e620000002600 */
[----:B------:R-:W-:-:S05]  /*16a0*/  CS2R.32 R93, SR_CgaSize ;  /* 0x00000000005d7805 */ /* 0x000fca0000008a00 */
[----:B------:R-:W-:-:S05]  /*16b0*/  IMAD R93, R93, -0xa0, RZ ;  /* 0xffffff605d5d7824 */ /* 0x000fca00078e02ff */
[----:B---3--:R-:W-:-:S14]  /*16c0*/  R2UR UR6, R93 ;  /* 0x000000005d0672ca */ /* 0x008fdc00000e0000 */
[----:B------:R-:W2:Y:S01]  /*16d0*/  LDCU UR6, c[0x0][UR6+0x2b4] ;  /* 0x00005680060677ac */ /* 0x000ea20008000800 */
[----:B------:R-:W-:-:S05]  /*16e0*/  CS2R.32 R0, SR_CgaSize ;  /* 0x0000000000007805 */ /* 0x000fca0000008a00 */
[----:B------:R-:W-:-:S06]  /*16f0*/  IMAD R0, R0, -0xa0, RZ ;  /* 0xffffff6000007824 */ /* 0x000fcc00078e02ff */
[----:B------:R-:W3:Y:S01]  /*1700*/  LDC R0, c[0x0][R0+0x2a4] ;  /* 0x0000a90000007b82 */ /* 0x000ee20000000800 */
[----:B------:R-:W-:Y:S01]  /*1710*/  PRMT R8, RZ, 0x7610, R8 ;  /* 0x00007610ff087816 */ /* 0x000fe20000000008 */
[----:B------:R-:W4:Y:S01]  /*1720*/  S2R R11, SR_CTAID.X ;  /* 0x00000000000b7919 */ /* 0x000f220000002500 */
[----:B------:R-:W-:-:S05]  /*1730*/  CS2R.32 R93, SR_CgaSize ;  /* 0x00000000005d7805 */ /* 0x000fca0000008a00 */
[----:B------:R-:W-:-:S05]  /*1740*/  IMAD R93, R93, -0xa0, RZ ;  /* 0xffffff605d5d7824 */ /* 0x000fca00078e02ff */
[----:B------:R-:W-:-:S14]  /*1750*/  R2UR UR8, R93 ;  /* 0x000000005d0872ca */ /* 0x000fdc00000e0000 */
[----:B------:R-:W3:Y:S01]  /*1760*/  LDCU UR8, c[0x0][UR8+0x2b0] ;  /* 0x00005600080877ac */ /* 0x000ee20008000800 */
[----:B------:R-:W-:Y:S01]  /*1770*/  UISETP.NE.AND UP2, UPT, UR10, 0x2, UPT ;  /* 0x000000020a00788c */ /* 0x000fe2000bf45270 */
[----:B------:R-:W2:Y:S01]  /*1780*/  LDC R9, c[0x0][0xb24] ;  /* 0x0002c900ff097b82 */ /* 0x000ea20000000800 */
[----:B------:R-:W-:-:S05]  /*1790*/  CS2R.32 R2, SR_CgaSize ;  /* 0x0000000000027805 */ /* 0x000fca0000008a00 */
[----:B------:R-:W-:-:S06]  /*17a0*/  IMAD R2, R2, -0xa0, RZ ;  /* 0xffffff6002027824 */ /* 0x000fcc00078e02ff */
[----:B------:R-:W3:Y:S08]  /*17b0*/  LDC R2, c[0x0][R2+0x2a0] ;  /* 0x0000a80002027b82 */ /* 0x000ef00000000800 */
[----:B------:R-:W3:Y:S01]  /*17c0*/  LDC R40, c[0x0][0xb24] ;  /* 0x0002c900ff287b82 */ /* 0x000ee20000000800 */
[----:B-1----:R-:W-:-:S07]  /*17d0*/  I2FP.F32.U32 R3, R94 ;  /* 0x0000005e00037245 */ /* 0x002fce0000201000 */
[----:B------:R-:W1:Y:S01]  /*17e0*/  S2UR UR36, SR_CTAID.Z ;  /* 0x00000000002479c3 */ /* 0x000e620000002700 */
[----:B--2---:R-:W-:Y:S01]  /*17f0*/  ISETP.GE.AND P0, PT, R9, 0x1, PT ;  /* 0x000000010900780c */ /* 0x004fe20003f06270 */
[----:B----4-:R-:W-:Y:S01]  /*1800*/  IMAD.MOV.U32 R93, RZ, RZ, R11 ;  /* 0x000000ffff5d7224 */ /* 0x010fe200078e000b */
[----:B------:R-:W-:Y:S01]  /*1810*/  I2FP.F32.U32 R4, R11 ;  /* 0x0000000b00047245 */ /* 0x000fe20000201000 */
[----:B------:R-:W-:Y:S01]  /*1820*/  FMUL R3, R3, UR6 ;  /* 0x0000000603037c20 */ /* 0x000fe20008400000 */
[----:B------:R-:W2:Y:S03]  /*1830*/  LDCU UR6, c[0x0][0xb30] ;  /* 0x00016600ff0677ac */ /* 0x000ea60008000800 */
[----:B---3--:R-:W-:Y:S01]  /*1840*/  FMUL R4, R4, UR8 ;  /* 0x0000000804047c20 */ /* 0x008fe20008400000 */
[----:B------:R-:W3:Y:S08]  /*1850*/  F2I.U32.TRUNC.NTZ R81, R3 ;  /* 0x0000000300517305 */ /* 0x000ef0000020f000 */
[----:B------:R-:W4:Y:S01]  /*1860*/  F2I.U32.TRUNC.NTZ R92, R4 ;  /* 0x00000004005c7305 */ /* 0x000f22000020f000 */
[----:B--2---:R-:W-:Y:S01]  /*1870*/  UISETP.NE.AND UP3, UPT, UR6, 0x1, UPT ;  /* 0x000000010600788c */ /* 0x004fe2000bf65270 */
[----:B---3--:R-:W-:-:S05]  /*1880*/  IADD3 R81, PT, PT, -R81, RZ, RZ ;  /* 0x000000ff51517210 */ /* 0x008fca0007ffe1ff */
[----:B------:R-:W-:Y:S01]  /*1890*/  IMAD R81, R0, R81, R94 ;  /* 0x0000005100517224 */ /* 0x000fe200078e025e */
[----:B------:R-:W-:Y:S01]  /*18a0*/  PRMT R0, RZ, 0x7610, R0 ;  /* 0x00007610ff007816 */ /* 0x000fe20000000000 */
[----:B----4-:R-:W-:-:S04]  /*18b0*/  IMAD.MOV R92, RZ, RZ, -R92 ;  /* 0x000000ffff5c7224 */ /* 0x010fc800078e0a5c */
[----:B------:R-:W-:Y:S01]  /*18c0*/  IMAD R92, R2, R92, R11 ;  /* 0x0000005c025c7224 */ /* 0x000fe200078e020b */
[----:B-1----:R-:W-:Y:S06]  /*18d0*/  BRA.U UP4, `(.L_x_18) ;  /* 0x0000000104247547 */ /* 0x002fec000b800000 */
[----:B------:R-:W-:Y:S01]  /*18e0*/  ISETP.NE.AND P1, PT, R81, RZ, PT ;  /* 0x000000ff5100720c */ /* 0x000fe20003f25270 */
[----:B------:R-:W-:Y:S01]  /*18f0*/  IMAD.MOV.U32 R0, RZ, RZ, 0x3 ;  /* 0x00000003ff007424 */ /* 0x000fe200078e00ff */
[C---:B------:R-:W-:Y:S02]  /*1900*/  LOP3.LUT R3, R92.reuse, 0xfffffffe, RZ, 0xc0, !PT ;  /* 0xfffffffe5c037812 */ /* 0x040fe400078ec0ff */
[----:B------:R-:W-:Y:S02]  /*1910*/  ISETP.LT.U32.OR P1, PT, R92, 0x2, !P1 ;  /* 0x000000025c00780c */ /* 0x000fe40004f21470 */
[----:B------:R-:W-:Y:S02]  /*1920*/  SHF.L.U32 R0, R0, R3, RZ ;  /* 0x0000000300007219 */ /* 0x000fe400000006ff */
[----:B------:R-:W-:Y:S02]  /*1930*/  SEL R5, RZ, 0x1, !P1 ;  /* 0x00000001ff057807 */ /* 0x000fe40004800000 */
[----:B------:R-:W-:-:S05]  /*1940*/  SEL R2, RZ, 0x2, !P1 ;  /* 0x00000002ff027807 */ /* 0x000fca0004800000 */
[----:B------:R-:W-:-:S05]  /*1950*/  IMAD.IADD R2, R5, 0x1, R2 ;  /* 0x0000000105027824 */ /* 0x000fca00078e0202 */
[----:B------:R-:W-:Y:S02]  /*1960*/  PRMT R8, R2, 0x7610, R8 ;  /* 0x0000761002087816 */ /* 0x000fe40000000008 */
.L_x_18:
[----:B------:R-:W-:Y:S05]  /*1970*/  @!P0 BRA `(.L_x_19) ;  /* 0x0000000000b88947 */ /* 0x000fea0003800000 */
[----:B------:R-:W1:Y:S01]  /*1980*/  LDC.64 R4, c[0x0][0xb18] ;  /* 0x0002c600ff047b82 */ /* 0x000e620000000a00 */
[----:B------:R-:W-:-:S07]  /*1990*/  ISETP.NE.AND P0, PT, R9, 0x1, PT ;  /* 0x000000010900780c */ /* 0x000fce0003f05270 */
[----:B------:R-:W2:Y:S08]  /*19a0*/  LDC R14, c[0x0][0xb0c] ;  /* 0x0002c300ff0e7b82 */ /* 0x000eb00000000800 */
[----:B------:R-:W3:Y:S08]  /*19b0*/  LDC R13, c[0x0][0x370] ;  /* 0x0000dc00ff0d7b82 */ /* 0x000ef00000000800 */
[----:B------:R-:W4:Y:S01]  /*19c0*/  LDC R16, c[0x0][0x374] ;  /* 0x0000dd00ff107b82 */ /* 0x000f220000000800 */
[----:B-1----:R-:W-:-:S07]  /*19d0*/  ISETP.NE.AND P1, PT, R4, 0x1, PT ;  /* 0x000000010400780c */ /* 0x002fce0003f25270 */
[----:B------:R-:W3:Y:S01]  /*19e0*/  LDC.64 R6, c[0x0][0xb10] ;  /* 0x0002c400ff067b82 */ /* 0x000ee20000000a00 */
[----:B--2---:R-:W-:-:S07]  /*19f0*/  ISETP.NE.AND P2, PT, R14, 0x1, PT ;  /* 0x000000010e00780c */ /* 0x004fce0003f45270 */
[----:B------:R-:W1:Y:S08]  /*1a00*/  LDC R12, c[0x0][0xb20] ;  /* 0x0002c800ff0c7b82 */ /* 0x000e700000000800 */
[----:B------:R-:W2:Y:S01]  /*1a10*/  LDC.64 R2, c[0x0][0xb28] ;  /* 0x0002ca00ff027b82 */ /* 0x000ea20000000a00 */
[----:B----4-:R-:W-:-:S04]  /*1a20*/  IMAD.HI.U32 R15, R16, R5, RZ ;  /* 0x00000005100f7227 */ /* 0x010fc800078e00ff */
[----:B------:R-:W-:-:S04]  /*1a30*/  IMAD.HI.U32 R5, R94, R5, RZ ;  /* 0x000000055e057227 */ /* 0x000fc800078e00ff */
[----:B---3--:R-:W-:-:S04]  /*1a40*/  IMAD.HI.U32 R18, R13, R6, RZ ;  /* 0x000000060d127227 */ /* 0x008fc800078e00ff */
[C---:B------:R-:W-:Y:S01]  /*1a50*/  IMAD.HI.U32 R20, R11.reuse, R6, RZ ;  /* 0x000000060b147227 */ /* 0x040fe200078e00ff */
[-C--:B------:R-:W-:Y:S02]  /*1a60*/  @P2 SHF.R.U32.HI R13, RZ, R7.reuse, R18 ;  /* 0x00000007ff0d2219 */ /* 0x080fe40000011612 */
[-C--:B-1----:R-:W-:Y:S02]  /*1a70*/  @P1 SHF.R.U32.HI R16, RZ, R12.reuse, R15 ;  /* 0x0000000cff101219 */ /* 0x082fe4000001160f */
[----:B------:R-:W-:Y:S02]  /*1a80*/  SHF.R.U32.HI R5, RZ, R12, R5 ;  /* 0x0000000cff057219 */ /* 0x000fe40000011605 */
[----:B------:R-:W-:Y:S02]  /*1a90*/  SHF.R.U32.HI R20, RZ, R7, R20 ;  /* 0x00000007ff147219 */ /* 0x000fe40000011614 */
[----:B------:R-:W-:Y:S01]  /*1aa0*/  SEL R5, R94, R5, !P1 ;  /* 0x000000055e057207 */ /* 0x000fe20004800000 */
[----:B--2---:R-:W-:Y:S01]  /*1ab0*/  IMAD.HI.U32 R18, R16, R2, RZ ;  /* 0x0000000210127227 */ /* 0x004fe200078e00ff */
[----:B------:R-:W-:-:S02]  /*1ac0*/  SEL R93, R11, R20, !P2 ;  /* 0x000000140b5d7207 */ /* 0x000fc40005000000 */
[----:B------:R-:W-:Y:S01]  /*1ad0*/  IADD3 R7, PT, PT, -R5, RZ, RZ ;  /* 0x000000ff05077210 */ /* 0x000fe20007ffe1ff */
[----:B------:R-:W-:Y:S01]  /*1ae0*/  IMAD.HI.U32 R6, R13, R2, RZ ;  /* 0x000000020d067227 */ /* 0x000fe200078e00ff */
[----:B------:R-:W-:-:S03]  /*1af0*/  @P0 SHF.R.U32.HI R16, RZ, R3, R18 ;  /* 0x00000003ff100219 */ /* 0x000fc60000011612 */
[----:B------:R-:W-:Y:S01]  /*1b00*/  IMAD R7, R4, R7, R94 ;  /* 0x0000000704077224 */ /* 0x000fe200078e025e */
[----:B------:R-:W-:Y:S01]  /*1b10*/  @P0 SHF.R.U32.HI R13, RZ, R3, R6 ;  /* 0x00000003ff0d0219 */ /* 0x000fe20000011606 */
[----:B------:R-:W-:-:S04]  /*1b20*/  IMAD R16, R16, R9, RZ ;  /* 0x0000000910107224 */ /* 0x000fc800078e02ff */
[----:B------:R-:W-:Y:S01]  /*1b30*/  IMAD R6, R13, R9, RZ ;  /* 0x000000090d067224 */ /* 0x000fe200078e02ff */
[----:B------:R-:W-:-:S04]  /*1b40*/  ISETP.GE.AND P1, PT, R5, R16, PT ;  /* 0x000000100500720c */ /* 0x000fc80003f26270 */
[----:B------:R-:W-:Y:S01]  /*1b50*/  ISETP.GE.OR P1, PT, R93, R6, P1 ;  /* 0x000000065d00720c */ /* 0x000fe20000f26670 */
[----:B------:R-:W-:-:S05]  /*1b60*/  IMAD.HI.U32 R6, R5, R2, RZ ;  /* 0x0000000205067227 */ /* 0x000fca00078e00ff */
[----:B------:R-:W-:-:S04]  /*1b70*/  SHF.R.U32.HI R6, RZ, R3, R6 ;  /* 0x00000003ff067219 */ /* 0x000fc80000011606 */
[----:B------:R-:W-:-:S03]  /*1b80*/  SEL R6, R5, R6, !P0 ;  /* 0x0000000605067207 */ /* 0x000fc60004000000 */
[----:B------:R-:W-:Y:S01]  /*1b90*/  @!P1 IMAD.HI.U32 R12, R93, R2, RZ ;  /* 0x000000025d0c9227 */ /* 0x000fe200078e00ff */
[----:B------:R-:W-:-:S04]  /*1ba0*/  IADD3 R2, PT, PT, -R6, RZ, RZ ;  /* 0x000000ff06027210 */ /* 0x000fc80007ffe1ff */
[----:B------:R-:W-:Y:S01]  /*1bb0*/  @!P1 SHF.R.U32.HI R12, RZ, R3, R12 ;  /* 0x00000003ff0c9219 */ /* 0x000fe2000001160c */
[----:B------:R-:W-:-:S03]  /*1bc0*/  IMAD R2, R9, R2, R5 ;  /* 0x0000000209027224 */ /* 0x000fc600078e0205 */
[----:B------:R-:W-:-:S05]  /*1bd0*/  @!P1 SEL R3, R93, R12, !P0 ;  /* 0x0000000c5d039207 */ /* 0x000fca0004000000 */
[--C-:B------:R-:W-:Y:S02]  /*1be0*/  @!P1 IMAD.IADD R6, R6, 0x1, -R3.reuse ;  /* 0x0000000106069824 */ /* 0x100fe400078e0a03 */
[----:B------:R-:W-:Y:S01]  /*1bf0*/  @!P1 IMAD R3, R2, R13, R3 ;  /* 0x0000000d02039224 */ /* 0x000fe200078e0203 */
[----:B------:R-:W-:Y:S01]  /*1c00*/  IADD3 R2, PT, PT, -R93, RZ, RZ ;  /* 0x000000ff5d027210 */ /* 0x000fe20007ffe1ff */
[----:B------:R-:W-:Y:S02]  /*1c10*/  @!P1 IMAD R5, R6, R9, R93 ;  /* 0x0000000906059224 */ /* 0x000fe400078e025d */
[----:B------:R-:W-:Y:S02]  /*1c20*/  @!P1 IMAD.MOV.U32 R93, RZ, RZ, R3 ;  /* 0x000000ffff5d9224 */ /* 0x000fe400078e0003 */
[----:B------:R-:W-:Y:S02]  /*1c30*/  IMAD R2, R14, R2, R11 ;  /* 0x000000020e027224 */ /* 0x000fe400078e020b */
[----:B------:R-:W-:-:S02]  /*1c40*/  IMAD R94, R5, R4, R7 ;  /* 0x00000004055e7224 */ /* 0x000fc400078e0207 */
[----:B------:R-:W-:Y:S02]  /*1c50*/  IMAD R93, R93, R14, R2 ;  /* 0x0000000e5d5d7224 */ /* 0x000fe400078e0202 */
.L_x_19:
[----:B------:R-:W-:Y:S05]  /*1c60*/  BRA.U UP3, `(.L_x_20) ;  /* 0x0000000103407547 */ /* 0x000fea000b800000 */
[----:B------:R-:W1:Y:S08]  /*1c70*/  LDC.64 R4, c[0x0][0xb10] ;  /* 0x0002c400ff047b82 */ /* 0x000e700000000a00 */
[----:B------:R-:W2:Y:S08]  /*1c80*/  LDC.64 R2, c[0x0][0xb18] ;  /* 0x0002c600ff027b82 */ /* 0x000eb00000000a00 */
[----:B------:R-:W3:Y:S08]  /*1c90*/  LDC R6, c[0x0][0xb20] ;  /* 0x0002c800ff067b82 */ /* 0x000ef00000000800 */
[----:B------:R-:W4:Y:S01]  /*1ca0*/  LDC R12, c[0x0][0xb0c] ;  /* 0x0002c300ff0c7b82 */ /* 0x000f220000000800 */
[----:B-1----:R-:W-:-:S05]  /*1cb0*/  IMAD.HI.U32 R4, R93, R4, RZ ;  /* 0x000000045d047227 */ /* 0x002fca00078e00ff */
[----:B------:R-:W-:Y:S01]  /*1cc0*/  SHF.R.U32.HI R4, RZ, R5, R4 ;  /* 0x00000005ff047219 */ /* 0x000fe20000011604 */
[----:B--2---:R-:W-:Y:S01]  /*1cd0*/  IMAD.HI.U32 R3, R94, R3, RZ ;  /* 0x000000035e037227 */ /* 0x004fe200078e00ff */
[----:B------:R-:W-:-:S04]  /*1ce0*/  ISETP.NE.AND P0, PT, R2, 0x1, PT ;  /* 0x000000010200780c */ /* 0x000fc80003f05270 */
[----:B---3--:R-:W-:-:S04]  /*1cf0*/  SHF.R.U32.HI R3, RZ, R6, R3 ;  /* 0x00000006ff037219 */ /* 0x008fc80000011603 */
[----:B------:R-:W-:Y:S02]  /*1d00*/  SEL R3, R94, R3, !P0 ;  /* 0x000000035e037207 */ /* 0x000fe40004000000 */
[----:B----4-:R-:W-:-:S04]  /*1d10*/  ISETP.NE.AND P1, PT, R12, 0x1, PT ;  /* 0x000000010c00780c */ /* 0x010fc80003f25270 */
[----:B------:R-:W-:-:S05]  /*1d20*/  SEL R6, R93, R4, !P1 ;  /* 0x000000045d067207 */ /* 0x000fca0004800000 */
[----:B------:R-:W-:Y:S02]  /*1d30*/  IMAD.IADD R4, R3, 0x1, -R6 ;  /* 0x0000000103047824 */ /* 0x000fe400078e0a06 */
[----:B------:R-:W-:Y:S02]  /*1d40*/  IMAD.IADD R3, R6, 0x1, -R3 ;  /* 0x0000000106037824 */ /* 0x000fe400078e0a03 */
[----:B------:R-:W-:Y:S02]  /*1d50*/  IMAD R93, R4, R12, R93 ;  /* 0x0000000c045d7224 */ /* 0x000fe400078e025d */
[----:B------:R-:W-:Y:S02]  /*1d60*/  IMAD R94, R3, R2, R94 ;  /* 0x00000002035e7224 */ /* 0x000fe400078e025e */
.L_x_20:
[----:B------:R-:W-:Y:S05]  /*1d70*/  BRA.U !UP1, `(.L_x_21) ;  /* 0x00000001090c7547 */ /* 0x000fea000b800000 */
[----:B------:R-:W-:Y:S01]  /*1d80*/  UCGABAR_WAIT ;  /* 0x0000000000007dc7 */ /* 0x000fe20008000000 */
[----:B------:R-:W-:Y:S01]  /*1d90*/  CCTL.IVALL ;  /* 0x00000000ff00798f */ /* 0x000fe20002000000 */
[----:B------:R-:W-:Y:S05]  /*1da0*/  BRA `(.L_x_22) ;  /* 0x0000000000047947 */ /* 0x000fea0003800000 */
.L_x_21:
[----:B------:R-:W-:Y:S06]  /*1db0*/  BAR.SYNC.DEFER_BLOCKING 0x0 ;  /* 0x0000000000007b1d */ /* 0x000fec0000010000 */
.L_x_22:
[----:B------:R-:W-:Y:S05]  /*1dc0*/  BRA.U UP2, `(.L_x_23) ;  /* 0x0000003902447547 */ /* 0x000fea000b800000 */
[----:B------:R-:W1:Y:S01]  /*1dd0*/  LDCU UR15, c[0x0][0x38c] ;  /* 0x00007180ff0f77ac */ /* 0x000e620008000800 */
[----:B------:R-:W2:Y:S01]  /*1de0*/  LDC R9, c[0x0][0x370] ;  /* 0x0000dc00ff097b82 */ /* 0x000ea20000000800 */
[C---:B------:R-:W-:Y:S01]  /*1df0*/  IMAD.SHL.U32 R17, R11.reuse, 0x20, RZ ;  /* 0x000000200b117824 */ /* 0x040fe200078e00ff */
[----:B------:R-:W-:Y:S01]  /*1e00*/  PLOP3.LUT P1, PT, PT, PT, UP5, 0x80, 0x8 ;  /* 0x000000000008781c */ /* 0x000fe20003f2f058 */
[----:B------:R-:W-:Y:S01]  /*1e10*/  UISETP.NE.AND UP1, UPT, UR10, URZ, UPT ;  /* 0x000000ff0a00728c */ /* 0x000fe2000bf25270 */
[----:B------:R-:W-:Y:S01]  /*1e20*/  ISETP.NE.AND P4, PT, R10, RZ, P5 ;  /* 0x000000ff0a00720c */ /* 0x000fe20002f85270 */
[----:B------:R-:W-:Y:S01]  /*1e30*/  IMAD.SHL.U32 R16, R11, 0x40, RZ ;  /* 0x000000400b107824 */ /* 0x000fe200078e00ff */
[----:B------:R-:W-:Y:S01]  /*1e40*/  PLOP3.LUT P1, PT, P1, PT, PT, 0x8, 0x80 ;  /* 0x000000000080781c */ /* 0x000fe20000f2e170 */
[----:B------:R-:W-:Y:S01]  /*1e50*/  IMAD.MOV.U32 R15, RZ, RZ, 0x1 ;  /* 0x00000001ff0f7424 */ /* 0x000fe200078e00ff */
[----:B------:R-:W3:Y:S01]  /*1e60*/  LDC R0, c[0x0][0x374] ;  /* 0x0000dd00ff007b82 */ /* 0x000ee20000000800 */
[----:B------:R-:W-:Y:S01]  /*1e70*/  IMAD.MOV.U32 R14, RZ, RZ, RZ ;  /* 0x000000ffff0e7224 */ /* 0x000fe200078e00ff */
[----:B------:R-:W-:Y:S01]  /*1e80*/  CS2R R12, SRZ ;  /* 0x00000000000c7805 */ /* 0x000fe2000001ff00 */
[----:B------:R-:W-:Y:S01]  /*1e90*/  IMAD.MOV.U32 R10, RZ, RZ, 0x1 ;  /* 0x00000001ff0a7424 */ /* 0x000fe200078e00ff */
[----:B------:R-:W-:Y:S01]  /*1ea0*/  LOP3.LUT R17, R17, 0x20, RZ, 0xc0, !PT ;  /* 0x0000002011117812 */ /* 0x000fe200078ec0ff */
[----:B------:R-:W4:Y:S01]  /*1eb0*/  LDCU.64 UR24, c[0x0][0x348] ;  /* 0x00006900ff1877ac */ /* 0x000f220008000a00 */
[----:B-1----:R-:W-:-:S02]  /*1ec0*/  UIADD3 UR4, UPT, UPT, UR15, 0x1f, URZ ;  /* 0x0000001f0f047890 */ /* 0x002fc4000fffe0ff */
[----:B------:R-:W-:Y:S02]  /*1ed0*/  USEL UR7, UR7, 0x2, UP1 ;  /* 0x0000000207077887 */ /* 0x000fe40008800000 */
[----:B------:R-:W-:Y:S01]  /*1ee0*/  USHF.R.S32.HI UR22, URZ, 0x1f, UR4 ;  /* 0x0000001fff167899 */ /* 0x000fe20008011404 */
[----:B------:R-:W-:-:S03]  /*1ef0*/  UMOV UR13, URZ ;  /* 0x000000ff000d7c82 */ /* 0x000fc60008000000 */
[----:B------:R-:W-:Y:S02]  /*1f00*/  ULEA.HI UR22, UR22, UR4, URZ, 0x5 ;  /* 0x0000000416167291 */ /* 0x000fe4000f8f28ff */
[----:B------:R-:W-:Y:S02]  /*1f10*/  UIADD3 UR4, UPT, UPT, UR15, -0x1, URZ ;  /* 0xffffffff0f047890 */ /* 0x000fe4000fffe0ff */
[----:B------:R-:W-:Y:S02]  /*1f20*/  USHF.R.S32.HI UR22, URZ, 0x5, UR22 ;  /* 0x00000005ff167899 */ /* 0x000fe40008011416 */
[----:B------:R-:W-:Y:S02]  /*1f30*/  UISETP.GE.U32.AND UP2, UPT, UR4, -0x3f, UPT ;  /* 0xffffffc10400788c */ /* 0x000fe4000bf46070 */
[----:B------:R-:W-:Y:S02]  /*1f40*/  UISETP.LT.U32.AND UP0, UPT, UR22, 0x48, UPT ;  /* 0x000000481600788c */ /* 0x000fe4000bf01070 */
[----:B------:R-:W-:-:S02]  /*1f50*/  UIADD3 UR15, UPT, UPT, UR15, 0x3e, URZ ;  /* 0x0000003e0f0f7890 */ /* 0x000fc4000fffe0ff */
[----:B------:R-:W-:-:S04]  /*1f60*/  USEL UR21, UR22, 0x48, UP0 ;  /* 0x0000004816157887 */ /* 0x000fc80008000000 */
[----:B------:R-:W-:Y:S02]  /*1f70*/  UIADD3 UR6, UPT, UPT, UR21, -0x1, URZ ;  /* 0xffffffff15067890 */ /* 0x000fe4000fffe0ff */
[----:B------:R-:W-:Y:S02]  /*1f80*/  @UP2 UIADD3 UR6, UPT, UPT, UR21, URZ, URZ ;  /* 0x000000ff15062290 */ /* 0x000fe4000fffe0ff */
[----:B------:R-:W-:Y:S02]  /*1f90*/  UIADD3 UR14, UPT, UPT, UR22, -UR21, URZ ;  /* 0x80000015160e7290 */ /* 0x000fe4000fffe0ff */
[----:B------:R-:W-:Y:S02]  /*1fa0*/  UIADD3 UR5, UPT, UPT, UR6, 0x1, URZ ;  /* 0x0000000106057890 */ /* 0x000fe4000fffe0ff */
[----:B--2-4-:R-:W-:-:S12]  /*1fb0*/  UIADD3 UR6, UPT, UPT, -UR6, URZ, URZ ;  /* 0x000000ff06067290 */ /* 0x014fd8000fffe1ff */
.L_x_43:
[----:B------:R-:W-:Y:S01]  /*1fc0*/  UISETP.NE.AND UP0, UPT, UR37, URZ, UPT ;  /* 0x000000ff2500728c */ /* 0x000fe2000bf05270 */
[----:B------:R-:W1:Y:S08]  /*1fd0*/  S2UR UR37, SR_CgaCtaId ;  /* 0x00000000002579c3 */ /* 0x000e700000008800 */
[----:B------:R-:W-:Y:S05]  /*1fe0*/  BRA.U UP0, `(.L_x_24) ;  /* 0x0000000100347547 */ /* 0x000fea000b800000 */
[----:B------:R-:W2:Y:S01]  /*1ff0*/  S2R R2, SR_CgaCtaId ;  /* 0x0000000000027919 */ /* 0x000ea20000008800 */
[----:B------:R-:W-:-:S04]  /*2000*/  MOV R3, 0x400 ;  /* 0x0000040000037802 */ /* 0x000fc80000000f00 */
[----:B--2---:R-:W-:Y:S02]  /*2010*/  LEA R3, R2, R3, 0x18 ;  /* 0x0000000302037211 */ /* 0x004fe400078ec0ff */
[----:B------:R-:W-:-:S03]  /*2020*/  SHF.L.U32 R2, R10, 0x1f, RZ ;  /* 0x0000001f0a027819 */ /* 0x000fc600000006ff */
[----:B------:R-:W-:-:S04]  /*2030*/  IMAD R3, R12, 0x8, R3 ;  /* 0x000000080c037824 */ /* 0x000fc800078e0203 */
[----:B------:R-:W2:Y:S02]  /*2040*/  SYNCS.PHASECHK.TRANS64.TRYWAIT P0, [R3+URZ+0x510], R2 ;  /* 0x00051002030075a7 */ /* 0x000ea400080011ff */
[----:B--2---:R-:W-:Y:S05]  /*2050*/  @!P0 BRA `(.L_x_25) ;  /* 0x0000007400708947 */ /* 0x004fea0003800000 */
.L_x_182:
[----:B------:R-:W-:Y:S01]  /*2060*/  VIADD R12, R12, 0x1 ;  /* 0x000000010c0c7836 */ /* 0x000fe20000000000 */
[----:B------:R2:W-:Y:S04]  /*2070*/  SYNCS.ARRIVE.TRANS64.A1T0 RZ, [R3+URZ+0x500], RZ ;  /* 0x000500ff03ff79a7 */ /* 0x0005e800081000ff */
[----:B------:R-:W-:-:S04]  /*2080*/  ISETP.NE.AND P0, PT, R12, 0x2, PT ;  /* 0x000000020c00780c */ /* 0x000fc80003f05270 */
[----:B------:R-:W-:Y:S02]  /*2090*/  SEL R12, R12, RZ, P0 ;  /* 0x000000ff0c0c7207 */ /* 0x000fe40000000000 */
[----:B--2---:R-:W-:-:S04]  /*20a0*/  SEL R3, RZ, 0x1, P0 ;  /* 0x00000001ff037807 */ /* 0x004fc80000000000 */
[----:B------:R-:W-:-:S07]  /*20b0*/  LOP3.LUT R10, R10, R3, RZ, 0x3c, !PT ;  /* 0x000000030a0a7212 */ /* 0x000fce00078e3cff */
.L_x_24:
[----:B------:R-:W-:Y:S01]  /*20c0*/  UMOV UR4, 0x400 ;  /* 0x0000040000047882 */ /* 0x000fe20000000000 */
[----:B------:R-:W-:Y:S01]  /*20d0*/  LEA.HI R3, R93, R93, RZ, 0x1 ;  /* 0x0000005d5d037211 */ /* 0x000fe200078f08ff */
[----:B-1----:R-:W-:Y:S01]  /*20e0*/  ULEA UR4, UR37, UR4, 0x18 ;  /* 0x0000000425047291 */ /* 0x002fe2000f8ec0ff */
[----:B------:R-:W-:Y:S01]  /*20f0*/  SHF.L.U32 R2, R15, 0x1f, RZ ;  /* 0x0000001f0f027819 */ /* 0x000fe200000006ff */
[----:B------:R-:W-:Y:S01]  /*2100*/  UISETP.GE.U32.AND UP0, UPT, UR15, 0x3f, UPT ;  /* 0x0000003f0f00788c */ /* 0x000fe2000bf06070 */
[----:B------:R-:W-:Y:S01]  /*2110*/  R2UR UR35, R16 ;  /* 0x00000000102372ca */ /* 0x000fe200000e0000 */
[----:B------:R-:W-:Y:S01]  /*2120*/  ULEA UR8, UR13, UR4, 0x3 ;  /* 0x000000040d087291 */ /* 0x000fe2000f8e18ff */
[----:B------:R-:W-:Y:S01]  /*2130*/  IMAD.SHL.U32 R3, R3, 0x40, RZ ;  /* 0x0000004003037824 */ /* 0x000fe200078e00ff */
[----:B------:R-:W-:Y:S01]  /*2140*/  R2UR UR11, R17 ;  /* 0x00000000110b72ca */ /* 0x000fe200000e0000 */
[----:B------:R-:W-:-:S03]  /*2150*/  UMOV UR23, URZ ;  /* 0x000000ff00177c82 */ /* 0x000fc60008000000 */
[----:B------:R-:W-:-:S03]  /*2160*/  LOP3.LUT R3, R3, 0xffffff80, RZ, 0xc0, !PT ;  /* 0xffffff8003037812 */ /* 0x000fc600078ec0ff */
[----:B------:R1:W2:Y:S01]  /*2170*/  SYNCS.PHASECHK.TRANS64.TRYWAIT P0, [UR8+0x240], R2 ;  /* 0x00024002ff0075a7 */ /* 0x0002a20008001108 */
[----:B------:R-:W-:Y:S02]  /*2180*/  R2UR UR9, R3 ;  /* 0x00000000030972ca */ /* 0x000fe400000e0000 */
[----:B------:R-:W-:-:S11]  /*2190*/  R2UR UR8, R94 ;  /* 0x000000005e0872ca */ /* 0x000fd600000e0000 */
[----:B------:R-:W-:Y:S02]  /*21a0*/  ULOP3.LUT UR35, UR9, 0x40, UR35, 0xf8, !UPT ;  /* 0x0000004009237892 */ /* 0x000fe4000f8ef823 */
[----:B------:R-:W-:Y:S01]  /*21b0*/  ULEA UR11, UR8, UR11, 0x6 ;  /* 0x0000000b080b7291 */ /* 0x000fe2000f8e30ff */
[----:B------:R-:W-:Y:S11]  /*21c0*/  BRA.U !UP0, `(.L_x_26) ;  /* 0x0000000108c07547 */ /* 0x000ff6000b800000 */
[----:B------:R-:W-:Y:S01]  /*21d0*/  UMOV UR16, UR6 ;  /* 0x0000000600107c82 */ /* 0x000fe20008000000 */
[----:B------:R-:W-:Y:S01]  /*21e0*/  UMOV UR17, UR13 ;  /* 0x0000000d00117c82 */ /* 0x000fe20008000000 */
[----:B------:R-:W-:-:S05]  /*21f0*/  UMOV UR34, URZ ;  /* 0x000000ff00227c82 */ /* 0x000fca0008000000 */
.L_x_32:
[----:B------:R-:W-:Y:S01]  /*2200*/  ULEA UR33, UR17, UR4, 0x3 ;  /* 0x0000000411217291 */ /* 0x000fe2000f8e18ff */
[----:B------:R-:W-:Y:S01]  /*2210*/  @P5 MOV R3, 0x1800 ;  /* 0x0000180000035802 */ /* 0x000fe20000000f00 */
[----:B-12-4-:R-:W-:Y:S10]  /*2220*/  @P0 BRA `(.L_x_27) ;  /* 0x00000000000c0947 */ /* 0x016ff40003800000 */
[----:B------:R-:W-:-:S04]  /*2230*/  SHF.L.U32 R5, R15, 0x1f, RZ ;  /* 0x0000001f0f057819 */ /* 0x000fc800000006ff */
[----:B------:R-:W2:Y:S02]  /*2240*/  SYNCS.PHASECHK.TRANS64.TRYWAIT P0, [UR33+0x240], R5 ;  /* 0x00024005ff0075a7 */ /* 0x000ea40008001121 */
[----:B--2---:R-:W-:Y:S05]  /*2250*/  @!P0 BRA `(.L_x_28) ;  /* 0x0000007400048947 */ /* 0x004fea0003800000 */
.L_x_27:
[----:B------:R2:W-:Y:S01]  /*2260*/  @P5 SYNCS.ARRIVE.TRANS64 RZ, [UR33], R3 ;  /* 0x00000003ffff59a7 */ /* 0x0005e20008000021 */
[----:B------:R-:W-:Y:S02]  /*2270*/  ULOP3.LUT UR8, UR7, 0x2, URZ, 0xfc, !UPT ;  /* 0x0000000207087892 */ /* 0x000fe4000f8efcff */
[----:B------:R-:W-:Y:S02]  /*2280*/  UIADD3 UR16, UPT, UPT, UR16, 0x1, URZ ;  /* 0x0000000110107890 */ /* 0x000fe4000fffe0ff */
[----:B------:R-:W-:Y:S02]  /*2290*/  UISETP.NE.AND UP0, UPT, UR8, 0x2, UPT ;  /* 0x000000020800788c */ /* 0x000fe4000bf05270 */
[----:B------:R-:W-:-:S07]  /*22a0*/  UISETP.NE.AND UP2, UPT, UR16, 0x1, UPT ;  /* 0x000000011000788c */ /* 0x000fce000bf45270 */
[----:B------:R-:W-:Y:S05]  /*22b0*/  BRA.U UP0, `(.L_x_29) ;  /* 0x0000000100047547 */ /* 0x000fea000b800000 */
[----:B------:R-:W-:Y:S05]  /*22c0*/  BPT.TRAP 0x1 ;  /* 0x000000040000795c */ /* 0x000fea0000300000 */
.L_x_29:
[----:B------:R-:W-:Y:S04]  /*22d0*/  BSSY.RECONVERGENT B0, `(.L_x_30) ;  /* 0x0000003000007945 */ /* 0x000fe80003800200 */
[----:B------:R-:W-:Y:S05]  /*22e0*/  @!P4 BRA `(.L_x_31) ;  /* 0x000000000004c947 */ /* 0x000fea0003800000 */
[----:B------:R-:W-:Y:S05]  /*22f0*/  BPT.TRAP 0x1 ;  /* 0x000000040000795c */ /* 0x000fea0000300000 */
.L_x_31:
[----:B------:R-:W-:Y:S05]  /*2300*/  BSYNC.RECONVERGENT B0 ;  /* 0x0000000000007941 */ /* 0x000fea0003800200 */
.L_x_30:
[----:B------:R-:W-:Y:S02]  /*2310*/  UIADD3 UR13, UPT, UPT, UR17, 0x1, URZ ;  /* 0x00000001110d7890 */ /* 0x000fe4000fffe0ff */
[----:B------:R-:W-:Y:S02]  /*2320*/  ULEA UR32, UR17, UR4, 0xb ;  /* 0x0000000411207291 */ /* 0x000fe4000f8e58ff */
[----:B------:R-:W-:Y:S02]  /*2330*/  UISETP.NE.AND UP0, UPT, UR13, 0x48, UPT ;  /* 0x000000480d00788c */ /* 0x000fe4000bf05270 */
[----:B------:R-:W-:Y:S02]  /*2340*/  UIADD3 UR28, UP1, UPT, UR24, 0x80, URZ ;  /* 0x00000080181c7890 */ /* 0x000fe4000ff3e0ff */
[----:B------:R-:W-:Y:S02]  /*2350*/  USEL UR9, URZ, 0x1, UP0 ;  /* 0x00000001ff097887 */ /* 0x000fe40008000000 */
[----:B------:R-:W-:-:S02]  /*2360*/  USEL UR13, UR13, URZ, UP0 ;  /* 0x000000ff0d0d7287 */ /* 0x000fc40008000000 */
[----:B------:R-:W-:Y:S02]  /*2370*/  UIADD3 UR26, UP0, UPT, UR24, 0x180, URZ ;  /* 0x00000180181a7890 */ /* 0x000fe4000ff1e0ff */
[----:B------:R-:W-:Y:S01]  /*2380*/  ULEA UR8, UR13, UR4, 0x3 ;  /* 0x000000040d087291 */ /* 0x000fe2000f8e18ff */
[----:B------:R-:W-:Y:S01]  /*2390*/  LOP3.LUT R15, R15, UR9, RZ, 0x3c, !PT ;  /* 0x000000090f0f7c12 */ /* 0x000fe2000f8e3cff */
[----:B------:R-:W-:Y:S02]  /*23a0*/  ULOP3.LUT UR33, UR33, 0xfefffff8, URZ, 0xc0, !UPT ;  /* 0xfefffff821217892 */ /* 0x000fe4000f8ec0ff */
[----:B------:R-:W-:Y:S01]  /*23b0*/  UIADD3.X UR29, UPT, UPT, URZ, UR25, URZ, UP1, !UPT ;  /* 0x00000019ff1d7290 */ /* 0x000fe20008ffe4ff */
[----:B-1----:R-:W-:Y:S01]  /*23c0*/  SHF.L.U32 R2, R15, 0x1f, RZ ;  /* 0x0000001f0f027819 */ /* 0x002fe200000006ff */
[----:B------:R-:W-:Y:S02]  /*23d0*/  UIADD3 UR32, UPT, UPT, UR32, 0x2800, URZ ;  /* 0x0000280020207890 */ /* 0x000fe4000fffe0ff */
[----:B------:R-:W-:Y:S01]  /*23e0*/  UIADD3.X UR27, UPT, UPT, URZ, UR25, URZ, UP0, !UPT ;  /* 0x00000019ff1b7290 */ /* 0x000fe200087fe4ff */
[----:B------:R4:W1:Y:S01]  /*23f0*/  SYNCS.PHASECHK.TRANS64.TRYWAIT P0, [UR8+0x240], R2 ;  /* 0x00024002ff0075a7 */ /* 0x0008620008001108 */
[----:B------:R-:W-:Y:S01]  /*2400*/  ULEA UR8, UR17, UR4, 0xa ;  /* 0x0000000411087291 */ /* 0x000fe2000f8e50ff */
[----:B------:R-:W-:Y:S01]  /*2410*/  UMOV UR18, 0x0 ;  /* 0x0000000000127882 */ /* 0x000fe20000000000 */
[----:B------:R-:W-:-:S02]  /*2420*/  UMOV UR19, 0x10000000 ;  /* 0x1000000000137882 */ /* 0x000fc40000000000 */
[----:B------:R-:W-:Y:S01]  /*2430*/  UIADD3 UR8, UPT, UPT, UR8, 0x26800, URZ ;  /* 0x0002680008087890 */ /* 0x000fe2000fffe0ff */
[----:B------:R2:W-:Y:S01]  /*2440*/  UTMALDG.3D.2CTA [UR32], [UR28], desc[UR18] ;  /* 0x000012201c0075b4 */ /* 0x0005e20008211000 */
[----:B------:R-:W-:Y:S01]  /*2450*/  UMOV UR10, UR34 ;  /* 0x00000022000a7c82 */ /* 0x000fe20008000000 */
[----:B------:R-:W-:Y:S01]  /*2460*/  UMOV UR12, UR36 ;  /* 0x00000024000c7c82 */ /* 0x000fe20008000000 */
[----:B------:R-:W-:Y:S01]  /*2470*/  UMOV UR9, UR33 ;  /* 0x0000002100097c82 */ /* 0x000fe20008000000 */
[----:B------:R-:W-:Y:S01]  /*2480*/  UMOV UR23, UR5 ;  /* 0x0000000500177c82 */ /* 0x000fe20008000000 */
[----:B------:R-:W-:-:S03]  /*2490*/  UMOV UR17, UR13 ;  /* 0x0000000d00117c82 */ /* 0x000fc60008000000 */
[----:B------:R4:W-:Y:S01]  /*24a0*/  UTMALDG.3D.2CTA [UR8], [UR26], desc[UR18] ;  /* 0x000012081a0075b4 */ /* 0x0009e20008211000 */
[----:B--2---:R-:W-:Y:S01]  /*24b0*/  UIADD3 UR34, UPT, UPT, UR34, 0x20, URZ ;  /* 0x0000002022227890 */ /* 0x004fe2000fffe0ff */
[----:B------:R-:W-:Y:S11]  /*24c0*/  BRA.U UP2, `(.L_x_32) ;  /* 0xfffffffd024c7547 */ /* 0x000ff6000b83ffff */
.L_x_26:
[----:B----4-:R-:W-:Y:S01]  /*24d0*/  ULEA UR8, UR13, UR4, 0x3 ;  /* 0x000000040d087291 */ /* 0x010fe2000f8e18ff */
[----:B-1----:R-:W-:Y:S01]  /*24e0*/  SHF.L.U32 R2, R15, 0x1f, RZ ;  /* 0x0000001f0f027819 */ /* 0x002fe200000006ff */
[----:B------:R-:W-:Y:S01]  /*24f0*/  @!P1 SYNCS.ARRIVE.TRANS64.A1T0 RZ, [UR4+0x498], RZ ;  /* 0x000498ffffff99a7 */ /* 0x000fe20008100004 */
[----:B------:R-:W-:-:S06]  /*2500*/  UISETP.GT.AND UP0, UPT, UR22, UR21, UPT ;  /* 0x000000151600728c */ /* 0x000fcc000bf04270 */
[----:B--2---:R1:W2:Y:S03]  /*2510*/  SYNCS.PHASECHK.TRANS64.TRYWAIT P0, [UR8+0x240], R2 ;  /* 0x00024002ff0075a7 */ /* 0x0042a60008001108 */
[----:B------:R-:W-:Y:S05]  /*2520*/  BRA.U !UP0, `(.L_x_33) ;  /* 0x0000000108c07547 */ /* 0x000fea000b800000 */
[----:B------:R-:W-:Y:S01]  /*2530*/  UIADD3 UR26, UPT, UPT, UR14, UR23, URZ ;  /* 0x000000170e1a7290 */ /* 0x000fe2000fffe0ff */
[----:B------:R-:W-:-:S11]  /*2540*/  UMOV UR27, UR13 ;  /* 0x0000000d001b7c82 */ /* 0x000fd60008000000 */
.L_x_39:
[----:B------:R-:W-:Y:S01]  /*2550*/  ULEA UR17, UR27, UR4, 0x3 ;  /* 0x000000041b117291 */ /* 0x000fe2000f8e18ff */
[----:B--2---:R-:W-:Y:S01]  /*2560*/  @P5 MOV R3, 0x1800 ;  /* 0x0000180000035802 */ /* 0x004fe20000000f00 */
[----:B-12---:R-:W-:Y:S10]  /*2570*/  @P0 BRA `(.L_x_34) ;  /* 0x00000000000c0947 */ /* 0x006ff40003800000 */
[----:B------:R-:W-:-:S04]  /*2580*/  SHF.L.U32 R5, R15, 0x1f, RZ ;  /* 0x0000001f0f057819 */ /* 0x000fc800000006ff */
[----:B------:R-:W2:Y:S02]  /*2590*/  SYNCS.PHASECHK.TRANS64.TRYWAIT P0, [UR17+0x240], R5 ;  /* 0x00024005ff0075a7 */ /* 0x000ea40008001111 */
[----:B--2---:R-:W-:Y:S05]  /*25a0*/  @!P0 BRA `(.L_x_35) ;  /* 0x0000007000488947 */ /* 0x004fea0003800000 */
.L_x_34:
[----:B------:R2:W-:Y:S01]  /*25b0*/  @P5 SYNCS.ARRIVE.TRANS64 RZ, [UR17], R3 ;  /* 0x00000003ffff59a7 */ /* 0x0005e20008000011 */
[----:B------:R-:W-:-:S04]  /*25c0*/  ULOP3.LUT UR8, UR7, 0x2, URZ, 0xfc, !UPT ;  /* 0x0000000207087892 */ /* 0x000fc8000f8efcff */
[----:B------:R-:W-:-:S09]  /*25d0*/  UISETP.NE.AND UP0, UPT, UR8, 0x2, UPT ;  /* 0x000000020800788c */ /* 0x000fd2000bf05270 */
[----:B------:R-:W-:Y:S05]  /*25e0*/  BRA.U UP0, `(.L_x_36) ;  /* 0x0000000100047547 */ /* 0x000fea000b800000 */
[----:B------:R-:W-:Y:S05]  /*25f0*/  BPT.TRAP 0x1 ;  /* 0x000000040000795c */ /* 0x000fea0000300000 */
.L_x_36:
[----:B------:R-:W-:Y:S04]  /*2600*/  BSSY.RECONVERGENT B0, `(.L_x_37) ;  /* 0x0000003000007945 */ /* 0x000fe80003800200 */
[----:B------:R-:W-:Y:S05]  /*2610*/  @!P4 BRA `(.L_x_38) ;  /* 0x000000000004c947 */ /* 0x000fea0003800000 */
[----:B------:R-:W-:Y:S05]  /*2620*/  BPT.TRAP 0x1 ;  /* 0x000000040000795c */ /* 0x000fea0000300000 */
.L_x_38:
[----:B------:R-:W-:Y:S05]  /*2630*/  BSYNC.RECONVERGENT B0 ;  /* 0x0000000000007941 */ /* 0x000fea0003800200 */
.L_x_37:
        /* <DEDUP_REMOVED lines=9> */
[----:B------:R-:W-:Y:S02]  /*26d0*/  USHF.L.U32 UR18, UR23, 0x5, URZ ;  /* 0x0000000517127899 */ /* 0x000fe400080006ff */
[----:B------:R-:W-:Y:S01]  /*26e0*/  ULOP3.LUT UR17, UR17, 0xfefffff8, URZ, 0xc0, !UPT ;  /* 0xfefffff811117892 */ /* 0x000fe2000f8ec0ff */
[----:B-1----:R-:W-:Y:S01]  /*26f0*/  SHF.L.U32 R2, R15, 0x1f, RZ ;  /* 0x0000001f0f027819 */ /* 0x002fe200000006ff */
[----:B------:R-:W-:Y:S02]  /*2700*/  UIADD3 UR16, UPT, UPT, UR16, 0x2800, URZ ;  /* 0x0000280010107890 */ /* 0x000fe4000fffe0ff */
[----:B------:R-:W-:Y:S01]  /*2710*/  UIADD3.X UR33, UPT, UPT, URZ, UR25, URZ, UP1, !UPT ;  /* 0x00000019ff217290 */ /* 0x000fe20008ffe4ff */
[----:B------:R4:W1:Y:S01]  /*2720*/  SYNCS.PHASECHK.TRANS64.TRYWAIT P0, [UR8+0x240], R2 ;  /* 0x00024002ff0075a7 */ /* 0x0008620008001108 */
[----:B------:R-:W-:-:S02]  /*2730*/  ULEA UR8, UR27, UR4, 0xa ;  /* 0x000000041b087291 */ /* 0x000fc4000f8e50ff */
[----:B------:R-:W-:Y:S02]  /*2740*/  UIADD3.X UR31, UPT, UPT, URZ, UR25, URZ, UP0, !UPT ;  /* 0x00000019ff1f7290 */ /* 0x000fe400087fe4ff */
[----:B------:R-:W-:Y:S01]  /*2750*/  UIADD3 UR8, UPT, UPT, UR8, 0x26800, URZ ;  /* 0x0002680008087890 */ /* 0x000fe2000fffe0ff */
[----:B------:R-:W-:Y:S01]  /*2760*/  UMOV UR28, 0x0 ;  /* 0x00000000001c7882 */ /* 0x000fe20000000000 */
[----:B------:R-:W-:Y:S01]  /*2770*/  UMOV UR29, 0x10000000 ;  /* 0x10000000001d7882 */ /* 0x000fe20000000000 */
[----:B------:R-:W-:Y:S01]  /*2780*/  UMOV UR19, UR35 ;  /* 0x0000002300137c82 */ /* 0x000fe20008000000 */
[----:B------:R-:W-:Y:S01]  /*2790*/  UMOV UR20, UR36 ;  /* 0x0000002400147c82 */ /* 0x000fe20008000000 */
[----:B------:R-:W-:Y:S01]  /*27a0*/  UMOV UR12, UR36 ;  /* 0x00000024000c7c82 */ /* 0x000fe20008000000 */
[----:B------:R-:W-:Y:S01]  /*27b0*/  UMOV UR9, UR17 ;  /* 0x0000001100097c82 */ /* 0x000fe20008000000 */
[----:B------:R-:W-:Y:S01]  /*27c0*/  UMOV UR10, UR18 ;  /* 0x00000012000a7c82 */ /* 0x000fe20008000000 */
[----:B------:R4:W-:Y:S01]  /*27d0*/  UTMALDG.3D.2CTA [UR16], [UR32], desc[UR28] ;  /* 0x00001c10200075b4 */ /* 0x0009e20008211000 */
[----:B------:R-:W-:Y:S01]  /*27e0*/  UIADD3 UR23, UPT, UPT, UR23, 0x1, URZ ;  /* 0x0000000117177890 */ /* 0x000fe2000fffe0ff */
[----:B------:R-:W-:-:S03]  /*27f0*/  UMOV UR27, UR13 ;  /* 0x0000000d001b7c82 */ /* 0x000fc60008000000 */
[----:B------:R-:W-:Y:S01]  /*2800*/  UISETP.NE.AND UP0, UPT, UR23, UR26, UPT ;  /* 0x0000001a1700728c */ /* 0x000fe2000bf05270 */
[----:B------:R4:W-:Y:S08]  /*2810*/  UTMALDG.3D.2CTA [UR8], [UR30], desc[UR28] ;  /* 0x00001c081e0075b4 */ /* 0x0009f00008211000 */
[----:B----4-:R-:W-:Y:S05]  /*2820*/  BRA.U UP0, `(.L_x_39) ;  /* 0xfffffffd00487547 */ /* 0x010fea000b83ffff */
.L_x_33:
[C---:B-1----:R-:W-:Y:S01]  /*2830*/  LEA R2, R14.reuse, UR4, 0x3 ;  /* 0x000000040e027c11 */ /* 0x042fe2000f8e18ff */
[----:B------:R-:W-:Y:S01]  /*2840*/  NOP ;  /* 0x0000000000007918 */ /* 0x000fe20000000000 */
[----:B--2---:R-:W-:Y:S02]  /*2850*/  SHF.L.U32 R3, R13, 0x1f, RZ ;  /* 0x0000001f0d037819 */ /* 0x004fe400000006ff */
[----:B------:R-:W-:Y:S02]  /*2860*/  LEA R4, R14, UR4, 0x4 ;  /* 0x000000040e047c11 */ /* 0x000fe4000f8e20ff */
[----:B------:R-:W1:Y:S02]  /*2870*/  SYNCS.PHASECHK.TRANS64.TRYWAIT P0, [R2+URZ+0x4a0], R3 ;  /* 0x0004a003020075a7 */ /* 0x000e6400080011ff */
[----:B-1----:R-:W-:Y:S05]  /*2880*/  @!P0 BRA `(.L_x_40) ;  /* 0x0000006c00a88947 */ /* 0x002fea0003800000 */
.L_x_185:
[----:B------:R-:W2:Y:S01]  /*2890*/  LDS.128 R4, [R4+0x530] ;  /* 0x0005300004047984 */ /* 0x000ea20000000c00 */
[----:B------:R-:W-:Y:S01]  /*28a0*/  ISETP.GE.AND P0, PT, R40, 0x1, PT ;  /* 0x000000012800780c */ /* 0x000fe20003f06270 */
[----:B-1----:R-:W-:Y:S01]  /*28b0*/  VIADD R2, R2, 0x4b0 ;  /* 0x000004b002027836 */ /* 0x002fe20000000000 */
[----:B------:R-:W-:Y:S01]  /*28c0*/  @!PT LDS RZ, [RZ] ;  /* 0x00000000fffff984 */ /* 0x000fe20000000800 */
[----:B------:R-:W-:Y:S01]  /*28d0*/  @!PT LDS RZ, [RZ] ;  /* 0x00000000fffff984 */ /* 0x000fe20000000800 */
[----:B------:R-:W-:Y:S01]  /*28e0*/  @!PT LDS RZ, [RZ] ;  /* 0x00000000fffff984 */ /* 0x000fe20000000800 */
[----:B------:R-:W-:Y:S01]  /*28f0*/  @!PT LDS RZ, [RZ] ;  /* 0x00000000fffff984 */ /* 0x000fe20000000800 */
[----:B------:R1:W-:Y:S06]  /*2900*/  MEMBAR.ALL.CTA ;  /* 0x0000000000007992 */ /* 0x0003ec0000008000 */
[----:B-1----:R-:W1:Y:S01]  /*2910*/  FENCE.VIEW.ASYNC.S ;  /* 0x00000000000073c6 */ /* 0x002e620000000000 */
[----:B------:R-:W-:-:S04]  /*2920*/  PRMT R2, RZ, 0x654, R2 ;  /* 0x00000654ff027816 */ /* 0x000fc80000000002 */
[----:B-1----:R1:W-:Y:S01]  /*2930*/  SYNCS.ARRIVE.TRANS64.RED.A1T0 RZ, [R2+URZ], RZ ;  /* 0x000000ff02ff79a7 */ /* 0x0023e200081004ff */
[----:B--2---:R-:W-:-:S13]  /*2940*/  LOP3.LUT P2, RZ, R6, 0x1, RZ, 0xc0, !PT ;  /* 0x0000000106ff7812 */ /* 0x004fda000784c0ff */
[----:B------:R-:W-:Y:S01]  /*2950*/  @P2 SHF.R.U32.HI R3, RZ, 0x10, R5 ;  /* 0x00000010ff032819 */ /* 0x000fe20000011605 */
[----:B------:R-:W-:Y:S01]  /*2960*/  VOTEU.ANY UP0, P2 ;  /* 0x0000000000ff7886 */ /* 0x000fe20001000100 */
[----:B------:R-:W-:Y:S02]  /*2970*/  @P2 MOV R11, R4 ;  /* 0x00000004000b2202 */ /* 0x000fe40000000f00 */
[----:B------:R-:W-:Y:S02]  /*2980*/  @P2 R2UR.BROADCAST UR8, R3 ;  /* 0x00000000030822ca */ /* 0x000fe400008e0000 */
[----:B------:R-:W-:-:S11]  /*2990*/  @P2 LOP3.LUT R8, R5, 0xffff, RZ, 0xc0, !PT ;  /* 0x0000ffff05082812 */ /* 0x000fd600078ec0ff */
[----:B------:R-:W-:Y:S01]  /*29a0*/  @UP0 UMOV UR36, UR8 ;  /* 0x0000000800240c82 */ /* 0x000fe20008000000 */
[----:B-1----:R-:W-:Y:S05]  /*29b0*/  @!P0 BRA `(.L_x_41) ;  /* 0x0000000000b88947 */ /* 0x002fea0003800000 */
[----:B------:R-:W3:Y:S01]  /*29c0*/  LDC.64 R4, c[0x0][0xb18] ;  /* 0x0002c600ff047b82 */ /* 0x000ee20000000a00 */
[----:B------:R-:W-:-:S07]  /*29d0*/  ISETP.NE.AND P3, PT, R40, 0x1, PT ;  /* 0x000000012800780c */ /* 0x000fce0003f65270 */
[----:B------:R-:W1:Y:S08]  /*29e0*/  LDC.64 R6, c[0x0][0xb10] ;  /* 0x0002c400ff067b82 */ /* 0x000e700000000a00 */
[----:B------:R-:W2:Y:S08]  /*29f0*/  LDC R18, c[0x0][0xb20] ;  /* 0x0002c800ff127b82 */ /* 0x000eb00000000800 */
[----:B------:R-:W4:Y:S01]  /*2a00*/  LDC R20, c[0x0][0xb0c] ;  /* 0x0002c300ff147b82 */ /* 0x000f220000000800 */
[----:B---3--:R-:W-:Y:S01]  /*2a10*/  IMAD.HI.U32 R19, R0, R5, RZ ;  /* 0x0000000500137227 */ /* 0x008fe200078e00ff */
[----:B------:R-:W-:-:S03]  /*2a20*/  ISETP.NE.AND P0, PT, R4, 0x1, PT ;  /* 0x000000010400780c */ /* 0x000fc60003f05270 */
[----:B------:R-:W-:-:S03]  /*2a30*/  IMAD.HI.U32 R5, R8, R5, RZ ;  /* 0x0000000508057227 */ /* 0x000fc600078e00ff */
[----:B------:R-:W3:Y:S01]  /*2a40*/  LDC.64 R2, c[0x0][0xb28] ;  /* 0x0002ca00ff027b82 */ /* 0x000ee20000000a00 */
[----:B-1----:R-:W-:-:S04]  /*2a50*/  IMAD.HI.U32 R22, R9, R6, RZ ;  /* 0x0000000609167227 */ /* 0x002fc800078e00ff */
[----:B------:R-:W-:Y:S01]  /*2a60*/  IMAD.HI.U32 R24, R11, R6, RZ ;  /* 0x000000060b187227 */ /* 0x000fe200078e00ff */
[----:B------:R-:W-:Y:S02]  /*2a70*/  SHF.R.U32.HI R22, RZ, R7, R22 ;  /* 0x00000007ff167219 */ /* 0x000fe40000011616 */
[-C--:B--2---:R-:W-:Y:S02]  /*2a80*/  SHF.R.U32.HI R19, RZ, R18.reuse, R19 ;  /* 0x00000012ff137219 */ /* 0x084fe40000011613 */
[----:B------:R-:W-:Y:S02]  /*2a90*/  SHF.R.U32.HI R5, RZ, R18, R5 ;  /* 0x00000012ff057219 */ /* 0x000fe40000011605 */
[----:B------:R-:W-:Y:S02]  /*2aa0*/  SEL R19, R0, R19, !P0 ;  /* 0x0000001300137207 */ /* 0x000fe40004000000 */
[----:B------:R-:W-:Y:S02]  /*2ab0*/  SHF.R.U32.HI R24, RZ, R7, R24 ;  /* 0x00000007ff187219 */ /* 0x000fe40000011618 */
[----:B----4-:R-:W-:-:S02]  /*2ac0*/  ISETP.NE.AND P1, PT, R20, 0x1, PT ;  /* 0x000000011400780c */ /* 0x010fc40003f25270 */
[----:B------:R-:W-:Y:S02]  /*2ad0*/  SEL R5, R8, R5, !P0 ;  /* 0x0000000508057207 */ /* 0x000fe40004000000 */
[----:B------:R-:W-:Y:S02]  /*2ae0*/  SEL R21, R9, R22, !P1 ;  /* 0x0000001609157207 */ /* 0x000fe40004800000 */
[----:B------:R-:W-:Y:S01]  /*2af0*/  SEL R7, R11, R24, !P1 ;  /* 0x000000180b077207 */ /* 0x000fe20004800000 */
[----:B---3--:R-:W-:-:S04]  /*2b00*/  IMAD.HI.U32 R22, R19, R2, RZ ;  /* 0x0000000213167227 */ /* 0x008fc800078e00ff */
[----:B------:R-:W-:Y:S01]  /*2b10*/  IMAD.HI.U32 R6, R21, R2, RZ ;  /* 0x0000000215067227 */ /* 0x000fe200078e00ff */
[----:B------:R-:W-:-:S04]  /*2b20*/  @P3 SHF.R.U32.HI R19, RZ, R3, R22 ;  /* 0x00000003ff133219 */ /* 0x000fc80000011616 */
[----:B------:R-:W-:Y:S01]  /*2b30*/  @P3 SHF.R.U32.HI R21, RZ, R3, R6 ;  /* 0x00000003ff153219 */ /* 0x000fe20000011606 */
[----:B------:R-:W-:-:S04]  /*2b40*/  IMAD R19, R40, R19, RZ ;  /* 0x0000001328137224 */ /* 0x000fc800078e02ff */
[----:B------:R-:W-:Y:S01]  /*2b50*/  IMAD R6, R40, R21, RZ ;  /* 0x0000001528067224 */ /* 0x000fe200078e02ff */
[C---:B------:R-:W-:Y:S02]  /*2b60*/  ISETP.GE.AND P0, PT, R5.reuse, R19, PT ;  /* 0x000000130500720c */ /* 0x040fe40003f06270 */
[----:B------:R-:W-:Y:S02]  /*2b70*/  IADD3 R19, PT, PT, -R5, RZ, RZ ;  /* 0x000000ff05137210 */ /* 0x000fe40007ffe1ff */
[----:B------:R-:W-:Y:S01]  /*2b80*/  ISETP.GE.OR P0, PT, R7, R6, P0 ;  /* 0x000000060700720c */ /* 0x000fe20000706670 */
[----:B------:R-:W-:-:S04]  /*2b90*/  IMAD.HI.U32 R6, R5, R2, RZ ;  /* 0x0000000205067227 */ /* 0x000fc800078e00ff */
[----:B------:R-:W-:Y:S01]  /*2ba0*/  IMAD R8, R4, R19, R8 ;  /* 0x0000001304087224 */ /* 0x000fe200078e0208 */
[----:B------:R-:W-:-:S04]  /*2bb0*/  SHF.R.U32.HI R6, RZ, R3, R6 ;  /* 0x00000003ff067219 */ /* 0x000fc80000011606 */
[----:B------:R-:W-:-:S03]  /*2bc0*/  SEL R6, R5, R6, !P3 ;  /* 0x0000000605067207 */ /* 0x000fc60005800000 */
[----:B------:R-:W-:-:S04]  /*2bd0*/  @!P0 IMAD.HI.U32 R18, R7, R2, RZ ;  /* 0x0000000207128227 */ /* 0x000fc800078e00ff */
[----:B------:R-:W-:Y:S01]  /*2be0*/  IMAD.MOV R2, RZ, RZ, -R6 ;  /* 0x000000ffff027224 */ /* 0x000fe200078e0a06 */
[----:B------:R-:W-:-:S03]  /*2bf0*/  @!P0 SHF.R.U32.HI R18, RZ, R3, R18 ;  /* 0x00000003ff128219 */ /* 0x000fc60000011612 */
[----:B------:R-:W-:Y:S01]  /*2c00*/  IMAD R2, R40, R2, R5 ;  /* 0x0000000228027224 */ /* 0x000fe200078e0205 */
        /* <DEDUP_REMOVED lines=9> */
.L_x_41:
[----:B------:R-:W1:Y:S02]  /*2ca0*/  LDCU UR8, c[0x0][0xb30] ;  /* 0x00016600ff0877ac */ /* 0x000e640008000800 */
[----:B-1----:R-:W-:-:S09]  /*2cb0*/  UISETP.NE.AND UP0, UPT, UR8, 0x1, UPT ;  /* 0x000000010800788c */ /* 0x002fd2000bf05270 */
[----:B------:R-:W-:Y:S05]  /*2cc0*/  BRA.U UP0, `(.L_x_42) ;  /* 0x0000000100407547 */ /* 0x000fea000b800000 */
[----:B------:R-:W1:Y:S08]  /*2cd0*/  LDC.64 R4, c[0x0][0xb10] ;  /* 0x0002c400ff047b82 */ /* 0x000e700000000a00 */
[----:B------:R-:W2:Y:S08]  /*2ce0*/  LDC.64 R2, c[0x0][0xb18] ;  /* 0x0002c600ff027b82 */ /* 0x000eb00000000a00 */
[----:B------:R-:W4:Y:S08]  /*2cf0*/  LDC R6, c[0x0][0xb20] ;  /* 0x0002c800ff067b82 */ /* 0x000f300000000800 */
[----:B------:R-:W3:Y:S01]  /*2d00*/  LDC R18, c[0x0][0xb0c] ;  /* 0x0002c300ff127b82 */ /* 0x000ee20000000800 */
[----:B-1----:R-:W-:-:S05]  /*2d10*/  IMAD.HI.U32 R4, R11, R4, RZ ;  /* 0x000000040b047227 */ /* 0x002fca00078e00ff */
[----:B------:R-:W-:Y:S01]  /*2d20*/  SHF.R.U32.HI R4, RZ, R5, R4 ;  /* 0x00000005ff047219 */ /* 0x000fe20000011604 */
[----:B--2---:R-:W-:Y:S01]  /*2d30*/  IMAD.HI.U32 R3, R8, R3, RZ ;  /* 0x0000000308037227 */ /* 0x004fe200078e00ff */
[----:B------:R-:W-:-:S04]  /*2d40*/  ISETP.NE.AND P0, PT, R2, 0x1, PT ;  /* 0x000000010200780c */ /* 0x000fc80003f05270 */
[----:B----4-:R-:W-:-:S04]  /*2d50*/  SHF.R.U32.HI R3, RZ, R6, R3 ;  /* 0x00000006ff037219 */ /* 0x010fc80000011603 */
[----:B------:R-:W-:Y:S02]  /*2d60*/  SEL R3, R8, R3, !P0 ;  /* 0x0000000308037207 */ /* 0x000fe40004000000 */
[----:B---3--:R-:W-:-:S04]  /*2d70*/  ISETP.NE.AND P1, PT, R18, 0x1, PT ;  /* 0x000000011200780c */ /* 0x008fc80003f25270 */
[----:B------:R-:W-:-:S05]  /*2d80*/  SEL R4, R11, R4, !P1 ;  /* 0x000000040b047207 */ /* 0x000fca0004800000 */
[----:B------:R-:W-:Y:S02]  /*2d90*/  IMAD.IADD R5, R3, 0x1, -R4 ;  /* 0x0000000103057824 */ /* 0x000fe400078e0a04 */
[----:B------:R-:W-:Y:S02]  /*2da0*/  IMAD.IADD R3, R4, 0x1, -R3 ;  /* 0x0000000104037824 */ /* 0x000fe400078e0a03 */
[----:B------:R-:W-:Y:S02]  /*2db0*/  IMAD R11, R5, R18, R11 ;  /* 0x00000012050b7224 */ /* 0x000fe400078e020b */
[----:B------:R-:W-:-:S07]  /*2dc0*/  IMAD R8, R3, R2, R8 ;  /* 0x0000000203087224 */ /* 0x000fce00078e0208 */
.L_x_42:
[----:B------:R-:W-:Y:S01]  /*2dd0*/  VIADD R14, R14, 0x1 ;  /* 0x000000010e0e7836 */ /* 0x000fe20000000000 */
[----:B------:R-:W-:Y:S01]  /*2de0*/  PLOP3.LUT P1, PT, PT, PT, PT, 0x80, 0x8 ;  /* 0x000000000008781c */ /* 0x000fe20003f2f070 */
[----:B------:R-:W-:Y:S02]  /*2df0*/  IMAD.IADD R93, R11, 0x1, R92 ;  /* 0x000000010b5d7824 */ /* 0x000fe400078e025c */
[----:B------:R-:W-:Y:S01]  /*2e00*/  IMAD.IADD R94, R8, 0x1, R81 ;  /* 0x00000001085e7824 */ /* 0x000fe200078e0251 */
[----:B------:R-:W-:-:S04]  /*2e10*/  ISETP.NE.AND P0, PT, R14, 0x2, PT ;  /* 0x000000020e00780c */ /* 0x000fc80003f05270 */
[----:B------:R-:W-:Y:S02]  /*2e20*/  SEL R2, RZ, 0x1, P0 ;  /* 0x00000001ff027807 */ /* 0x000fe40000000000 */
[----:B------:R-:W-:Y:S02]  /*2e30*/  SEL R14, R14, RZ, P0 ;  /* 0x000000ff0e0e7207 */ /* 0x000fe40000000000 */
[----:B------:R-:W-:Y:S01]  /*2e40*/  LOP3.LUT R13, R13, R2, RZ, 0x3c, !PT ;  /* 0x000000020d0d7212 */ /* 0x000fe200078e3cff */
[----:B------:R-:W-:Y:S06]  /*2e50*/  @P2 BRA `(.L_x_43) ;  /* 0xfffffff000582947 */ /* 0x000fec000383ffff */
[----:B------:R-:W-:Y:S01]  /*2e60*/  UIADD3 UR4, UPT, UPT, UR4, 0x240, URZ ;  /* 0x0000024004047890 */ /* 0x000fe2000fffe0ff */
[----:B------:R-:W-:-:S03]  /*2e70*/  SHF.L.U32 R3, R15, 0x1f, RZ ;  /* 0x0000001f0f037819 */ /* 0x000fc600000006ff */
[----:B------:R-:W-:-:S09]  /*2e80*/  ULEA UR5, UR13, UR4, 0x3 ;  /* 0x000000040d057291 */ /* 0x000fd2000f8e18ff */
[----:B------:R-:W1:Y:S02]  /*2e90*/  SYNCS.PHASECHK.TRANS64.TRYWAIT P0, [UR5], R3 ;  /* 0x00000003ff0075a7 */ /* 0x000e640008001105 */
[----:B-1----:R-:W-:Y:S05]  /*2ea0*/  @!P0 BRA `(.L_x_44) ;  /* 0x0000006800348947 */ /* 0x002fea0003800000 */
.L_x_187:
[----:B------:R-:W-:-:S04]  /*2eb0*/  UIADD3 UR6, UPT, UPT, UR13, 0x1, URZ ;  /* 0x000000010d067890 */ /* 0x000fc8000fffe0ff */
[----:B------:R-:W-:-:S04]  /*2ec0*/  UISETP.NE.AND UP0, UPT, UR6, 0x48, UPT ;  /* 0x000000480600788c */ /* 0x000fc8000bf05270 */
[----:B------:R-:W-:Y:S02]  /*2ed0*/  USEL UR7, URZ, 0x1, UP0 ;  /* 0x00000001ff077887 */ /* 0x000fe40008000000 */
[----:B------:R-:W-:-:S04]  /*2ee0*/  USEL UR6, UR6, URZ, UP0 ;  /* 0x000000ff06067287 */ /* 0x000fc80008000000 */
[----:B------:R-:W-:Y:S01]  /*2ef0*/  ULEA UR5, UR6, UR4, 0x3 ;  /* 0x0000000406057291 */ /* 0x000fe2000f8e18ff */
[----:B------:R-:W-:-:S04]  /*2f00*/  LOP3.LUT R2, R15, UR7, RZ, 0x3c, !PT ;  /* 0x000000070f027c12 */ /* 0x000fc8000f8e3cff */
[----:B-1----:R-:W-:-:S04]  /*2f10*/  SHF.L.U32 R3, R2, 0x1f, RZ ;  /* 0x0000001f02037819 */ /* 0x002fc800000006ff */
[----:B------:R-:W1:Y:S02]  /*2f20*/  SYNCS.PHASECHK.TRANS64.TRYWAIT P0, [UR5], R3 ;  /* 0x00000003ff0075a7 */ /* 0x000e640008001105 */
[----:B-1----:R-:W-:Y:S05]  /*2f30*/  @!P0 BRA `(.L_x_45) ;  /* 0x0000006800288947 */ /* 0x002fea0003800000 */
.L_x_189:
        /* <DEDUP_REMOVED lines=9> */
.L_x_191:
        /* <DEDUP_REMOVED lines=9> */
.L_x_193:
        /* <DEDUP_REMOVED lines=9> */
.L_x_195:
        /* <DEDUP_REMOVED lines=9> */
.L_x_197:
        /* <DEDUP_REMOVED lines=9> */
.L_x_199:
        /* <DEDUP_REMOVED lines=9> */
.L_x_201:
        /* <DEDUP_REMOVED lines=9> */
.L_x_203:
        /* <DEDUP_REMOVED lines=9> */
.L_x_205:
        /* <DEDUP_REMOVED lines=9> */
.L_x_207:
        /* <DEDUP_REMOVED lines=9> */
.L_x_209:
        /* <DEDUP_REMOVED lines=9> */
.L_x_211:
        /* <DEDUP_REMOVED lines=9> */
.L_x_213:
        /* <DEDUP_REMOVED lines=9> */
.L_x_215:
        /* <DEDUP_REMOVED lines=9> */
.L_x_217:
        /* <DEDUP_REMOVED lines=9> */
.L_x_219:
        /* <DEDUP_REMOVED lines=9> */
.L_x_221:
        /* <DEDUP_REMOVED lines=9> */
.L_x_223:
        /* <DEDUP_REMOVED lines=9> */
.L_x_225:
        /* <DEDUP_REMOVED lines=9> */
.L_x_227:
        /* <DEDUP_REMOVED lines=9> */
.L_x_229:
        /* <DEDUP_REMOVED lines=9> */
.L_x_231:
        /* <DEDUP_REMOVED lines=9> */
.L_x_233:
        /* <DEDUP_REMOVED lines=9> */
.L_x_235:
        /* <DEDUP_REMOVED lines=9> */
.L_x_237:
        /* <DEDUP_REMOVED lines=9> */
.L_x_239:
        /* <DEDUP_REMOVED lines=9> */
.L_x_241:
        /* <DEDUP_REMOVED lines=9> */
.L_x_243:
        /* <DEDUP_REMOVED lines=9> */
.L_x_245:
        /* <DEDUP_REMOVED lines=9> */
.L_x_247:
        /* <DEDUP_REMOVED lines=9> */
.L_x_249:
        /* <DEDUP_REMOVED lines=9> */
.L_x_251:
        /* <DEDUP_REMOVED lines=9> */
.L_x_253:
        /* <DEDUP_REMOVED lines=9> */
.L_x_255:
        /* <DEDUP_REMOVED lines=9> */
.L_x_257:
        /* <DEDUP_REMOVED lines=9> */
.L_x_259:
        /* <DEDUP_REMOVED lines=9> */
.L_x_261:
        /* <DEDUP_REMOVED lines=9> */
.L_x_263:
        /* <DEDUP_REMOVED lines=9> */
.L_x_265:
        /* <DEDUP_REMOVED lines=9> */
.L_x_267:
        /* <DEDUP_REMOVED lines=9> */
.L_x_269:
        /* <DEDUP_REMOVED lines=9> */
.L_x_271:
        /* <DEDUP_REMOVED lines=9> */
.L_x_273:
        /* <DEDUP_REMOVED lines=9> */
.L_x_275:
        /* <DEDUP_REMOVED lines=9> */
.L_x_277:
        /* <DEDUP_REMOVED lines=9> */
.L_x_279:
        /* <DEDUP_REMOVED lines=9> */
.L_x_281:
        /* <DEDUP_REMOVED lines=9> */
.L_x_283:
        /* <DEDUP_REMOVED lines=9> */
.L_x_285:
        /* <DEDUP_REMOVED lines=9> */
.L_x_287:
        /* <DEDUP_REMOVED lines=9> */
.L_x_289:
        /* <DEDUP_REMOVED lines=9> */
.L_x_291:
        /* <DEDUP_REMOVED lines=9> */
.L_x_293:
        /* <DEDUP_REMOVED lines=9> */
.L_x_295:
        /* <DEDUP_REMOVED lines=9> */
.L_x_297:
        /* <DEDUP_REMOVED lines=9> */
.L_x_299:
        /* <DEDUP_REMOVED lines=9> */
.L_x_301:
        /* <DEDUP_REMOVED lines=9> */
.L_x_303:
        /* <DEDUP_REMOVED lines=9> */
.L_x_305:
        /* <DEDUP_REMOVED lines=9> */
.L_x_307:
        /* <DEDUP_REMOVED lines=9> */
.L_x_309:
        /* <DEDUP_REMOVED lines=9> */
.L_x_311:
        /* <DEDUP_REMOVED lines=9> */
.L_x_313:
        /* <DEDUP_REMOVED lines=9> */
.L_x_315:
        /* <DEDUP_REMOVED lines=9> */
.L_x_317:
        /* <DEDUP_REMOVED lines=9> */
.L_x_319:
        /* <DEDUP_REMOVED lines=9> */
.L_x_321:
        /* <DEDUP_REMOVED lines=9> */
.L_x_323:
        /* <DEDUP_REMOVED lines=9> */
.L_x_325:
        /* <DEDUP_REMOVED lines=9> */
.L_x_327:
[----:B------:R-:W-:-:S04]  /*5610*/  UIADD3 UR6, UPT, UPT, UR6, 0x1, URZ ;  /* 0x0000000106067890 */ /* 0x000fc8000fffe0ff */
[----:B------:R-:W-:-:S04]  /*5620*/  UISETP.NE.AND UP0, UPT, UR6, 0x48, UPT ;  /* 0x000000480600788c */ /* 0x000fc8000bf05270 */
[----:B------:R-:W-:Y:S02]  /*5630*/  USEL UR5, URZ, 0x1, UP0 ;  /* 0x00000001ff057887 */ /* 0x000fe40008000000 */
[----:B------:R-:W-:-:S04]  /*5640*/  USEL UR6, UR6, URZ, UP0 ;  /* 0x000000ff06067287 */ /* 0x000fc80008000000 */
[----:B------:R-:W-:Y:S01]  /*5650*/  ULEA UR6, UR6, UR4, 0x3 ;  /* 0x0000000406067291 */ /* 0x000fe2000f8e18ff */
[----:B-1----:R-:W-:-:S04]  /*5660*/  LOP3.LUT R3, R2, UR5, RZ, 0x3c, !PT ;  /* 0x0000000502037c12 */ /* 0x002fc8000f8e3cff */
[----:B------:R-:W-:Y:S01]  /*5670*/  SHF.L.U32 R3, R3, 0x1f, RZ ;  /* 0x0000001f03037819 */ /* 0x000fe200000006ff */
[----:B---3--:R-:W-:-:S07]  /*5680*/  IMAD.U32 R0, RZ, RZ, UR6 ;  /* 0x00000006ff007e24 */ /* 0x008fce000f8e00ff */
.L_x_115:
[----:B-1----:R1:W2:Y:S02]  /*5690*/  SYNCS.PHASECHK.TRANS64.TRYWAIT P0, [R0+URZ], R3 ;  /* 0x00000003000075a7 */ /* 0x0022a400080011ff */
[----:B--2---:R-:W-:Y:S05]  /*56a0*/  @!P0 NANOSLEEP.SYNCS 0x989680 ;  /* 0x009896800000895d */ /* 0x004fea0003900000 */
[----:B------:R-:W2:Y:S02]  /*56b0*/  @!P0 SYNCS.PHASECHK.TRANS64 P0, [R0+URZ], R3 ;  /* 0x00000003000085a7 */ /* 0x000ea400080010ff */
[----:B--2---:R-:W-:Y:S05]  /*56c0*/  @P0 EXIT ;  /* 0x000000000000094d */ /* 0x004fea0003800000 */
[----:B------:R-:W-:Y:S05]  /*56d0*/  BRA `(.L_x_115) ;  /* 0xfffffffc00ec7947 */ /* 0x000fea000383ffff */
.L_x_23:
[----:B------:R-:W-:-:S04]  /*56e0*/  UISETP.NE.AND UP1, UPT, UR37, URZ, UPT ;  /* 0x000000ff2500728c */ /* 0x000fc8000bf25270 */
[----:B------:R-:W-:-:S09]  /*56f0*/  UISETP.NE.OR UP1, UPT, UR10, 0x1, UP1 ;  /* 0x000000010a00788c */ /* 0x000fd20008f25670 */
[----:B------:R-:W-:Y:S05]  /*5700*/  BRA.U UP1, `(.L_x_116) ;  /* 0x00000005014c7547 */ /* 0x000fea000b800000 */
[----:B------:R-:W-:Y:S01]  /*5710*/  HFMA2 R11, -RZ, RZ, 0, 0 ;  /* 0x00000000ff0b7431 */ /* 0x000fe200000001ff */
[----:B------:R-:W-:Y:S01]  /*5720*/  ISETP.GE.U32.AND P2, PT, R10, 0x2, PT ;  /* 0x000000020a00780c */ /* 0x000fe20003f46070 */
[----:B------:R-:W-:Y:S01]  /*5730*/  IMAD.MOV.U32 R12, RZ, RZ, 0x1 ;  /* 0x00000001ff0c7424 */ /* 0x000fe200078e00ff */
[----:B------:R-:W-:Y:S01]  /*5740*/  CS2R R8, SRZ ;  /* 0x0000000000087805 */ /* 0x000fe2000001ff00 */
[----:B------:R-:W-:Y:S01]  /*5750*/  IMAD.MOV.U32 R3, RZ, RZ, RZ ;  /* 0x000000ffff037224 */ /* 0x000fe200078e00ff */
[----:B------:R-:W-:Y:S01]  /*5760*/  UMOV UR4, 0x400 ;  /* 0x0000040000047882 */ /* 0x000fe20000000000 */
[----:B------:R-:W-:Y:S01]  /*5770*/  UMOV UR6, URZ ;  /* 0x000000ff00067c82 */ /* 0x000fe20008000000 */
[----:B------:R-:W-:-:S12]  /*5780*/  ULEA UR37, UR37, UR4, 0x18 ;  /* 0x0000000425257291 */ /* 0x000fd8000f8ec0ff */
.L_x_120:
[----:B------:R-:W-:Y:S02]  /*5790*/  LEA R0, R3, UR37, 0x3 ;  /* 0x0000002503007c11 */ /* 0x000fe4000f8e18ff */
[----:B------:R-:W-:-:S03]  /*57a0*/  SHF.L.U32 R5, R8, 0x1f, RZ ;  /* 0x0000001f08057819 */ /* 0x000fc600000006ff */
[----:B------:R-:W-:Y:S01]  /*57b0*/  VIADD R4, R0, 0x510 ;  /* 0x0000051000047836 */ /* 0x000fe20000000000 */
[----:B------:R-:W1:Y:S02]  /*57c0*/  SYNCS.PHASECHK.TRANS64.TRYWAIT P0, [R0+URZ+0x500], R5 ;  /* 0x00050005000075a7 */ /* 0x000e6400080011ff */
[----:B-1----:R-:W-:Y:S05]  /*57d0*/  @!P0 BRA `(.L_x_117) ;  /* 0x0000005800908947 */ /* 0x002fea0003800000 */
.L_x_328:
[----:B------:R-:W-:Y:S01]  /*57e0*/  ULEA UR5, UR6, UR37, 0x3 ;  /* 0x0000002506057291 */ /* 0x000fe2000f8e18ff */
[----:B------:R-:W-:Y:S01]  /*57f0*/  PRMT R4, RZ, 0x654, R4 ;  /* 0x00000654ff047816 */ /* 0x000fe20000000004 */
[----:B-1----:R-:W-:Y:S01]  /*5800*/  @!P2 IMAD.MOV.U32 R5, RZ, RZ, 0x10 ;  /* 0x00000010ff05a424 */ /* 0x002fe200078e00ff */
[----:B------:R-:W-:Y:S01]  /*5810*/  SHF.L.U32 R7, R12, 0x1f, RZ ;  /* 0x0000001f0c077819 */ /* 0x000fe200000006ff */
[----:B------:R-:W-:Y:S01]  /*5820*/  UIADD3 UR4, UPT, UPT, UR5, 0x4a0, URZ ;  /* 0x000004a005047890 */ /* 0x000fe2000fffe0ff */
[----:B------:R1:W-:Y:S05]  /*5830*/  SYNCS.ARRIVE.TRANS64.RED.A1T0 RZ, [R4+URZ], RZ ;  /* 0x000000ff04ff79a7 */ /* 0x0003ea00081004ff */
[----:B------:R-:W-:Y:S01]  /*5840*/  IMAD.U32 R13, RZ, RZ, UR4 ;  /* 0x00000004ff0d7e24 */ /* 0x000fe2000f8e00ff */
[----:B------:R-:W2:Y:S04]  /*5850*/  SYNCS.PHASECHK.TRANS64.TRYWAIT P0, [UR5+0x4b0], R7 ;  /* 0x0004b007ff0075a7 */ /* 0x000ea80008001105 */
[----:B------:R-:W-:Y:S01]  /*5860*/  PRMT R13, R10, 0x654, R13 ;  /* 0x000006540a0d7816 */ /* 0x000fe2000000000d */
[----:B-12---:R-:W-:Y:S06]  /*5870*/  @!P0 BRA `(.L_x_118) ;  /* 0x00000058007c8947 */ /* 0x006fec0003800000 */
.L_x_330:
[----:B------:R-:W-:Y:S01]  /*5880*/  ULEA UR4, UR6, UR37, 0x4 ;  /* 0x0000002506047291 */ /* 0x000fe2000f8e20ff */
[----:B------:R-:W-:Y:S01]  /*5890*/  SEL R2, R13, R2, !P2 ;  /* 0x000000020d027207 */ /* 0x000fe20005000000 */
[----:B------:R-:W-:Y:S01]  /*58a0*/  UIADD3 UR5, UPT, UPT, UR5, 0x4a0, URZ ;  /* 0x000004a005057890 */ /* 0x000fe2000fffe0ff */
[----:B-1----:R-:W-:Y:S01]  /*58b0*/  LEA R0, R11, UR37, 0x3 ;  /* 0x000000250b007c11 */ /* 0x002fe2000f8e18ff */
[----:B------:R-:W-:Y:S01]  /*58c0*/  UIADD3 UR4, UPT, UPT, UR4, 0x530, URZ ;  /* 0x0000053004047890 */ /* 0x000fe2000fffe0ff */
[----:B------:R1:W-:Y:S01]  /*58d0*/  @!P2 SYNCS.ARRIVE.TRANS64.RED RZ, [R2+URZ], R5 ;  /* 0x0000000502ffa9a7 */ /* 0x0003e200080004ff */
[----:B------:R-:W-:Y:S01]  /*58e0*/  UIADD3 UR6, UPT, UPT, UR6, 0x1, URZ ;  /* 0x0000000106067890 */ /* 0x000fe2000fffe0ff */
[----:B------:R-:W-:-:S03]  /*58f0*/  VIADD R3, R3, 0x1 ;  /* 0x0000000103037836 */ /* 0x000fc60000000000 */
[----:B------:R-:W-:Y:S02]  /*5900*/  UISETP.NE.AND UP0, UPT, UR6, 0x2, UPT ;  /* 0x000000020600788c */ /* 0x000fe4000bf05270 */
[----:B------:R-:W-:Y:S01]  /*5910*/  ISETP.NE.AND P0, PT, R3, 0x2, PT ;  /* 0x000000020300780c */ /* 0x000fe20003f05270 */
[----:B------:R-:W-:Y:S06]  /*5920*/  UGETNEXTWORKID.BROADCAST [UR4], [UR5] ;  /* 0x00000000040073ca */ /* 0x000fec0008000100 */
[----:B------:R-:W-:Y:S02]  /*5930*/  USEL UR4, URZ, 0x1, UP0 ;  /* 0x00000001ff047887 */ /* 0x000fe40008000000 */
[----:B------:R-:W-:-:S04]  /*5940*/  USEL UR6, UR6, URZ, UP0 ;  /* 0x000000ff06067287 */ /* 0x000fc80008000000 */
[----:B------:R-:W-:Y:S02]  /*5950*/  LOP3.LUT R12, R12, UR4, RZ, 0x3c, !PT ;  /* 0x000000040c0c7c12 */ /* 0x000fe4000f8e3cff */
[----:B-1----:R-:W-:-:S04]  /*5960*/  SHF.L.U32 R5, R9, 0x1f, RZ ;  /* 0x0000001f09057819 */ /* 0x002fc800000006ff */
[----:B------:R-:W1:Y:S02]  /*5970*/  SYNCS.PHASECHK.TRANS64.TRYWAIT P1, [R0+URZ+0x4a0], R5 ;  /* 0x0004a005000075a7 */ /* 0x000e6400080211ff */
[----:B-1----:R-:W-:Y:S05]  /*5980*/  @!P1 BRA `(.L_x_119) ;  /* 0x0000005800509947 */ /* 0x002fea0003800000 */
.L_x_331:
[----:B------:R-:W-:Y:S01]  /*5990*/  LEA R4, R11, UR37, 0x4 ;  /* 0x000000250b047c11 */ /* 0x000fe2000f8e20ff */
[----:B-1----:R-:W-:Y:S01]  /*59a0*/  VIADD R0, R0, 0x4b0 ;  /* 0x000004b000007836 */ /* 0x002fe20000000000 */
[----:B------:R-:W-:Y:S01]  /*59b0*/  SEL R3, R3, RZ, P0 ;  /* 0x000000ff03037207 */ /* 0x000fe20000000000 */
[----:B------:R-:W-:-:S03]  /*59c0*/  VIADD R11, R11, 0x1 ;  /* 0x000000010b0b7836 */ /* 0x000fc60000000000 */
[----:B------:R-:W1:Y:S01]  /*59d0*/  LDS.128 R4, [R4+0x530] ;  /* 0x0005300004047984 */ /* 0x000e620000000c00 */
[----:B------:R-:W-:Y:S02]  /*59e0*/  PRMT R0, RZ, 0x654, R0 ;  /* 0x00000654ff007816 */ /* 0x000fe40000000000 */
[C---:B------:R-:W-:Y:S01]  /*59f0*/  ISETP.NE.AND P1, PT, R11.reuse, 0x2, PT ;  /* 0x000000020b00780c */ /* 0x040fe20003f25270 */
[----:B------:R-:W-:Y:S01]  /*5a00*/  @!PT LDS RZ, [RZ] ;  /* 0x00000000fffff984 */ /* 0x000fe20000000800 */
[----:B------:R-:W-:Y:S01]  /*5a10*/  @!PT LDS RZ, [RZ] ;  /* 0x00000000fffff984 */ /* 0x000fe20000000800 */
[----:B------:R-:W-:Y:S01]  /*5a20*/  @!PT LDS RZ, [RZ] ;  /* 0x00000000fffff984 */ /* 0x000fe20000000800 */
[----:B------:R-:W-:Y:S01]  /*5a30*/  @!PT LDS RZ, [RZ] ;  /* 0x00000000fffff984 */ /* 0x000fe20000000800 */
[----:B------:R2:W-:Y:S06]  /*5a40*/  MEMBAR.ALL.CTA ;  /* 0x0000000000007992 */ /* 0x0005ec0000008000 */
[----:B--2---:R-:W2:Y:S01]  /*5a50*/  FENCE.VIEW.ASYNC.S ;  /* 0x00000000000073c6 */ /* 0x004ea20000000000 */
[----:B------:R-:W-:Y:S01]  /*5a60*/  SEL R11, R11, RZ, P1 ;  /* 0x000000ff0b0b7207 */ /* 0x000fe20000800000 */
[----:B--2---:R2:W-:Y:S01]  /*5a70*/  SYNCS.ARRIVE.TRANS64.RED.A1T0 RZ, [R0+URZ], RZ ;  /* 0x000000ff00ff79a7 */ /* 0x0045e200081004ff */
[----:B-1----:R-:W-:-:S02]  /*5a80*/  LOP3.LUT P3, RZ, R6, 0x1, RZ, 0xc0, !PT ;  /* 0x0000000106ff7812 */ /* 0x002fc4000786c0ff */
[----:B------:R-:W-:-:S04]  /*5a90*/  SEL R5, RZ, 0x1, P0 ;  /* 0x00000001ff057807 */ /* 0x000fc80000000000 */
[----:B------:R-:W-:Y:S02]  /*5aa0*/  LOP3.LUT R8, R8, R5, RZ, 0x3c, !PT ;  /* 0x0000000508087212 */ /* 0x000fe400078e3cff */
[----:B--2---:R-:W-:-:S04]  /*5ab0*/  SEL R0, RZ, 0x1, P1 ;  /* 0x00000001ff007807 */ /* 0x004fc80000800000 */
[----:B------:R-:W-:Y:S01]  /*5ac0*/  LOP3.LUT R9, R9, R0, RZ, 0x3c, !PT ;  /* 0x0000000009097212 */ /* 0x000fe200078e3cff */
[----:B------:R-:W-:Y:S06]  /*5ad0*/  @P3 BRA `(.L_x_120) ;  /* 0xfffffffc002c3947 */ /* 0x000fec000383ffff */
[----:B------:R-:W-:Y:S01]  /*5ae0*/  ULEA UR5, UR6, UR37, 0x3 ;  /* 0x0000002506057291 */ /* 0x000fe2000f8e18ff */
[----:B------:R-:W-:-:S08]  /*5af0*/  SHF.L.U32 R3, R12, 0x1f, RZ ;  /* 0x0000001f0c037819 */ /* 0x000fd000000006ff */
[----:B------:R-:W1:Y:S02]  /*5b00*/  SYNCS.PHASECHK.TRANS64 P0, [UR5+0x4b0], R3 ;  /* 0x0004b003ff0075a7 */ /* 0x000e640008001005 */
[----:B-1----:R-:W-:Y:S05]  /*5b10*/  @P0 BRA `(.L_x_121) ;  /* 0x0000000000080947 */ /* 0x002fea0003800000 */
[----:B------:R-:W1:Y:S02]  /*5b20*/  SYNCS.PHASECHK.TRANS64.TRYWAIT P0, [UR5+0x4b0], R3 ;  /* 0x0004b003ff0075a7 */ /* 0x000e640008001105 */
[----:B-1----:R-:W-:Y:S05]  /*5b30*/  @!P0 BRA `(.L_x_122) ;  /* 0x0000005400f88947 */ /* 0x002fea0003800000 */
.L_x_121:
[----:B------:R-:W-:-:S04]  /*5b40*/  UIADD3 UR4, UPT, UPT, UR6, 0x1, URZ ;  /* 0x0000000106047890 */ /* 0x000fc8000fffe0ff */
[----:B------:R-:W-:-:S04]  /*5b50*/  UISETP.NE.AND UP0, UPT, UR4, 0x2, UPT ;  /* 0x000000020400788c */ /* 0x000fc8000bf05270 */
[----:B------:R-:W-:Y:S02]  /*5b60*/  USEL UR7, URZ, 0x1, UP0 ;  /* 0x00000001ff077887 */ /* 0x000fe40008000000 */
[----:B------:R-:W-:-:S04]  /*5b70*/  USEL UR4, UR4, URZ, UP0 ;  /* 0x000000ff04047287 */ /* 0x000fc80008000000 */
[----:B------:R-:W-:Y:S01]  /*5b80*/  ULEA UR4, UR4, UR37, 0x3 ;  /* 0x0000002504047291 */ /* 0x000fe2000f8e18ff */
[----:B-1----:R-:W-:-:S04]  /*5b90*/  LOP3.LUT R3, R12, UR7, RZ, 0x3c, !PT ;  /* 0x000000070c037c12 */ /* 0x002fc8000f8e3cff */
[----:B------:R-:W-:-:S04]  /*5ba0*/  SHF.L.U32 R0, R3, 0x1f, RZ ;  /* 0x0000001f03007819 */ /* 0x000fc800000006ff */
[----:B------:R-:W1:Y:S02]  /*5bb0*/  SYNCS.PHASECHK.TRANS64 P0, [UR4+0x4b0], R0 ;  /* 0x0004b000ff0075a7 */ /* 0x000e640008001004 */
[----:B-1----:R-:W-:Y:S05]  /*5bc0*/  @P0 EXIT ;  /* 0x000000000000094d */ /* 0x002fea0003800000 */
[----:B------:R-:W-:Y:S02]  /*5bd0*/  SHF.L.U32 R3, R3, 0x1f, RZ ;  /* 0x0000001f03037819 */ /* 0x000fe400000006ff */
[----:B------:R-:W-:-:S07]  /*5be0*/  MOV R0, UR4 ;  /* 0x0000000400007c02 */ /* 0x000fce0008000f00 */
.L_x_123:
[----:B-1----:R1:W2:Y:S02]  /*5bf0*/  SYNCS.PHASECHK.TRANS64.TRYWAIT P0, [R0+URZ+0x4b0], R3 ;  /* 0x0004b003000075a7 */ /* 0x0022a400080011ff */
[----:B--2---:R-:W-:Y:S05]  /*5c00*/  @!P0 NANOSLEEP.SYNCS 0x989680 ;  /* 0x009896800000895d */ /* 0x004fea0003900000 */
[----:B------:R-:W2:Y:S02]  /*5c10*/  @!P0 SYNCS.PHASECHK.TRANS64 P0, [R0+URZ+0x4b0], R3 ;  /* 0x0004b003000085a7 */ /* 0x000ea400080010ff */
[----:B--2---:R-:W-:Y:S05]  /*5c20*/  @P0 EXIT ;  /* 0x000000000000094d */ /* 0x004fea0003800000 */
[----:B------:R-:W-:Y:S05]  /*5c30*/  BRA `(.L_x_123) ;  /* 0xfffffffc00ec7947 */ /* 0x000fea000383ffff */
.L_x_116:
[----:B------:R-:W-:Y:S05]  /*5c40*/  BRA.U UP4, `(.L_x_124) ;  /* 0x0000001104847547 */ /* 0x000fea000b800000 */
[----:B------:R-:W-:Y:S01]  /*5c50*/  UMOV UR6, 0x40 ;  /* 0x0000004000067882 */ /* 0x000fe20000000000 */
[----:B------:R-:W-:Y:S01]  /*5c60*/  NOP ;  /* 0x0000000000007918 */ /* 0x000fe20000000000 */
[----:B------:R-:W-:Y:S01]  /*5c70*/  ULEA UR6, UR37, UR6, 0x18 ;  /* 0x0000000625067291 */ /* 0x000fe2000f8ec0ff */
[----:B------:R-:W-:Y:S02]  /*5c80*/  UMOV UR7, 0x400 ;  /* 0x0000040000077882 */ /* 0x000fe40000000000 */
[----:B------:R-:W-:-:S06]  /*5c90*/  ULEA UR37, UR37, UR7, 0x18 ;  /* 0x0000000725257291 */ /* 0x000fcc000f8ec0ff */
[----:B------:R-:W1:Y:S02]  /*5ca0*/  LDS.U8 R2, [UR6+0x1c] ;  /* 0x00001c06ff027984 */ /* 0x000e640008000000 */
[----:B-1----:R-:W-:-:S13]  /*5cb0*/  ISETP.NE.AND P0, PT, R2, RZ, PT ;  /* 0x000000ff0200720c */ /* 0x002fda0003f05270 */
[----:B------:R-:W-:Y:S05]  /*5cc0*/  @P0 BRA `(.L_x_125) ;  /* 0x0000000400080947 */ /* 0x000fea0003800000 */
[----:B------:R-:W-:Y:S02]  /*5cd0*/  UISETP.NE.U32.AND UP0, UPT, UR5, 0x1, UPT ;  /* 0x000000010500788c */ /* 0x000fe4000bf05070 */
[----:B------:R-:W-:-:S07]  /*5ce0*/  UIADD3 UR8, UPT, UPT, UR6, 0x8, URZ ;  /* 0x0000000806087890 */ /* 0x000fce000fffe0ff */
[----:B------:R-:W-:Y:S05]  /*5cf0*/  BRA.U !UP0, `(.L_x_126) ;  /* 0x00000001089c7547 */ /* 0x000fea000b800000 */
[----:B------:R-:W-:Y:S01]  /*5d00*/  ELECT P0, URZ, PT ;  /* 0x0000000000ff782f */ /* 0x000fe20003800000 */
[----:B------:R-:W-:-:S12]  /*5d10*/  BSSY B0, `(.L_x_126) ;  /* 0x0000025000007945 */ /* 0x000fd80003800000 */
[----:B------:R-:W-:Y:S05]  /*5d20*/  @!P0 BRA `(.L_x_127) ;  /* 0x00000000008c8947 */ /* 0x000fea0003800000 */
[----:B------:R-:W-:-:S05]  /*5d30*/  UMOV UR7, 0x10 ;  /* 0x0000001000077882 */ /* 0x000fca0000000000 */
[----:B------:R-:W-:Y:S04]  /*5d40*/  DEPBAR.LE SB1, 0x36 ;  /* 0x00009d800000791a */ /* 0x000fe80000000000 */
[----:B------:R-:W1:Y:S02]  /*5d50*/  UTCATOMSWS.2CTA.FIND_AND_SET.ALIGN UP1, UR7, UR7 ;  /* 0x00000007000775e3 */ /* 0x000e640008220800 */
[----:B-1----:R-:W-:Y:S01]  /*5d60*/  MOV R11, UR7 ;  /* 0x00000007000b7c02 */ /* 0x002fe20008000f00 */
[----:B------:R-:W-:Y:S06]  /*5d70*/  BRA.U UP1, `(.L_x_128) ;  /* 0x0000000101187547 */ /* 0x000fec000b800000 */
.L_x_129:
[----:B------:R-:W-:Y:S05]  /*5d80*/  NANOSLEEP 0x64 ;  /* 0x000000640000795d */ /* 0x000fea0003800000 */
[----:B------:R-:W-:-:S05]  /*5d90*/  UMOV UR7, 0x10 ;  /* 0x0000001000077882 */ /* 0x000fca0000000000 */
[----:B------:R-:W-:Y:S04]  /*5da0*/  DEPBAR.LE SB1, 0x36 ;  /* 0x00009d800000791a */ /* 0x000fe80000000000 */
[----:B------:R-:W1:Y:S02]  /*5db0*/  UTCATOMSWS.2CTA.FIND_AND_SET.ALIGN UP1, UR7, UR7 ;  /* 0x00000007000775e3 */ /* 0x000e640008220800 */
[----:B-1----:R-:W-:Y:S01]  /*5dc0*/  MOV R11, UR7 ;  /* 0x00000007000b7c02 */ /* 0x002fe20008000f00 */
[----:B------:R-:W-:Y:S05]  /*5dd0*/  BRA.U !UP1, `(.L_x_129) ;  /* 0xfffffffd09e87547 */ /* 0x000fea000b83ffff */
.L_x_128:
[----:B------:R-:W1:Y:S01]  /*5de0*/  LDS R5, [UR6+0x10] ;  /* 0x00001006ff057984 */ /* 0x000e620008000800 */
[----:B------:R-:W-:Y:S01]  /*5df0*/  IMAD.U32 R3, RZ, RZ, UR37 ;  /* 0x00000025ff037e24 */ /* 0x000fe2000f8e00ff */
[----:B------:R-:W-:-:S03]  /*5e00*/  MOV R2, UR4 ;  /* 0x0000000400027c02 */ /* 0x000fc60008000f00 */
[----:B------:R-:W-:Y:S01]  /*5e10*/  VIADD R3, R3, 0x550 ;  /* 0x0000055003037836 */ /* 0x000fe20000000000 */
[----:B-1----:R-:W-:-:S04]  /*5e20*/  SHF.L.U32 R5, R5, 0x1f, RZ ;  /* 0x0000001f05057819 */ /* 0x002fc800000006ff */
[----:B------:R-:W1:Y:S02]  /*5e30*/  SYNCS.PHASECHK.TRANS64.TRYWAIT P0, [UR6+0x8], R5 ;  /* 0x00000805ff0075a7 */ /* 0x000e640008001106 */
[----:B-1----:R-:W-:Y:S05]  /*5e40*/  @P0 BRA `(.L_x_130) ;  /* 0x0000000000080947 */ /* 0x002fea0003800000 */
[----:B------:R-:W1:Y:S02]  /*5e50*/  SYNCS.PHASECHK.TRANS64.TRYWAIT P0, [UR6+0x8], R5 ;  /* 0x00000805ff0075a7 */ /* 0x000e640008001106 */
[----:B-1----:R-:W-:Y:S05]  /*5e60*/  @!P0 BRA `(.L_x_131) ;  /* 0x0000005400448947 */ /* 0x002fea0003800000 */
.L_x_130:
[----:B-1----:R-:W-:Y:S01]  /*5e70*/  HFMA2 R4, -RZ, RZ, 0, 5.9604644775390625e-08 ;  /* 0x00000001ff047431 */ /* 0x002fe200000001ff */
[----:B------:R-:W-:Y:S01]  /*5e80*/  UPRMT UR7, UR4, 0x654, UR8 ;  /* 0x0000065404077896 */ /* 0x000fe20008000008 */
[----:B------:R-:W-:Y:S01]  /*5e90*/  IMAD.MOV.U32 R6, RZ, RZ, 0xffff ;  /* 0x0000ffffff067424 */ /* 0x000fe200078e00ff */
[----:B------:R-:W-:Y:S01]  /*5ea0*/  PRMT R2, R2, 0x654, R3 ;  /* 0x0000065402027816 */ /* 0x000fe20000000003 */
[----:B------:R-:W-:Y:S02]  /*5eb0*/  IMAD.MOV.U32 R5, RZ, RZ, 0x4 ;  /* 0x00000004ff057424 */ /* 0x000fe400078e00ff */
[----:B------:R-:W-:Y:S01]  /*5ec0*/  IMAD.SHL.U32 R9, R11, 0x20, RZ ;  /* 0x000000200b097824 */ /* 0x000fe200078e00ff */
[----:B------:R-:W-:Y:S02]  /*5ed0*/  MOV R3, UR7 ;  /* 0x0000000700037c02 */ /* 0x000fe40008000f00 */
[-C--:B------:R-:W-:Y:S01]  /*5ee0*/  SHF.L.U32 R7, R6, R11.reuse, RZ ;  /* 0x0000000b06077219 */ /* 0x080fe200000006ff */
[----:B------:R1:W-:Y:S01]  /*5ef0*/  SYNCS.ARRIVE.TRANS64.RED RZ, [UR7], R5 ;  /* 0x00000005ffff79a7 */ /* 0x0003e20008000407 */
[----:B------:R-:W-:Y:S01]  /*5f00*/  SHF.L.U32 R6, R4, R11, RZ ;  /* 0x0000000b04067219 */ /* 0x000fe200000006ff */
[----:B------:R1:W-:Y:S04]  /*5f10*/  STS [UR37+0x550], R9 ;  /* 0x00055009ff007988 */ /* 0x0003e80008000825 */
[----:B------:R1:W-:Y:S04]  /*5f20*/  STAS [R2.64], R11 ;  /* 0x0000000b02007dbd */ /* 0x0003e8000c0008ff */
[----:B------:R1:W-:Y:S04]  /*5f30*/  ATOMS.OR RZ, [UR6+0x14], R7 ;  /* 0x00001407ffff798c */ /* 0x0003e8000b000006 */
[----:B------:R1:W-:Y:S04]  /*5f40*/  ATOMS.OR RZ, [UR6+0x18], R6 ;  /* 0x00001806ffff798c */ /* 0x0003e8000b000006 */
[----:B------:R1:W-:Y:S02]  /*5f50*/  ATOMS.XOR RZ, [UR6+0x10], R4 ;  /* 0x00001004ffff798c */ /* 0x0003e4000b800006 */
.L_x_127:
[----:B------:R-:W-:Y:S05]  /*5f60*/  BSYNC B0 ;  /* 0x0000000000007941 */ /* 0x000fea0003800000 */
.L_x_126:
[----:B------:R-:W-:Y:S05]  /*5f70*/  BRA.U UP0, `(.L_x_132) ;  /* 0x00000001006c7547 */ /* 0x000fea000b800000 */
[----:B------:R-:W-:-:S03]  /*5f80*/  UMOV UR7, 0xffffffff ;  /* 0xffffffff00077882 */ /* 0x000fc60000000000 */
[----:B------:R-:W-:Y:S05]  /*5f90*/  BRA.DIV UR7, `(.L_x_133) ;  /* 0x0000005607107947 */ /* 0x000fea000b800000 */
[----:B------:R-:W-:-:S13]  /*5fa0*/  ELECT P6, URZ, PT ;  /* 0x0000000000ff782f */ /* 0x000fda00038c0000 */
.L_x_335:
[----:B------:R-:W-:Y:S05]  /*5fb0*/  @!P6 BRA `(.L_x_132) ;  /* 0x00000000005ce947 */ /* 0x000fea0003800000 */
[----:B-1----:R-:W1:Y:S02]  /*5fc0*/  LDS R3, [UR6+0x10] ;  /* 0x00001006ff037984 */ /* 0x002e640008000800 */
[----:B-1----:R-:W-:-:S04]  /*5fd0*/  SHF.L.U32 R3, R3, 0x1f, RZ ;  /* 0x0000001f03037819 */ /* 0x002fc800000006ff */
[----:B------:R-:W1:Y:S02]  /*5fe0*/  SYNCS.PHASECHK.TRANS64.TRYWAIT P0, [UR6+0x8], R3 ;  /* 0x00000803ff0075a7 */ /* 0x000e640008001106 */
[----:B-1----:R-:W-:Y:S05]  /*5ff0*/  @P0 BRA `(.L_x_134) ;  /* 0x0000000000080947 */ /* 0x002fea0003800000 */
[----:B------:R-:W1:Y:S02]  /*6000*/  SYNCS.PHASECHK.TRANS64.TRYWAIT P0, [UR6+0x8], R3 ;  /* 0x00000803ff0075a7 */ /* 0x000e640008001106 */
[----:B-1----:R-:W-:Y:S05]  /*6010*/  @!P0 BRA `(.L_x_135) ;  /* 0x0000005400108947 */ /* 0x002fea0003800000 */
.L_x_134:
[----:B------:R-:W2:Y:S01]  /*6020*/  LDS R5, [UR37+0x550] ;  /* 0x00055025ff057984 */ /* 0x000ea20008000800 */
[----:B-1----:R-:W-:Y:S02]  /*6030*/  HFMA2 R2, -RZ, RZ, 0, 5.9604644775390625e-08 ;  /* 0x00000001ff027431 */ /* 0x002fe400000001ff */
[----:B------:R-:W-:Y:S01]  /*6040*/  IMAD.MOV.U32 R3, RZ, RZ, 0xffff ;  /* 0x0000ffffff037424 */ /* 0x000fe200078e00ff */
[----:B------:R-:W-:Y:S01]  /*6050*/  UPRMT UR7, UR4, 0x654, UR8 ;  /* 0x0000065404077896 */ /* 0x000fe20008000008 */
[----:B--2---:R-:W-:-:S03]  /*6060*/  IMAD.SHL.U32 R4, R5, 0x20, RZ ;  /* 0x0000002005047824 */ /* 0x004fc600078e00ff */
[-C--:B------:R-:W-:Y:S02]  /*6070*/  SHF.L.U32 R3, R3, R5.reuse, RZ ;  /* 0x0000000503037219 */ /* 0x080fe400000006ff */
[----:B------:R-:W-:Y:S01]  /*6080*/  SHF.L.U32 R5, R2, R5, RZ ;  /* 0x0000000502057219 */ /* 0x000fe200000006ff */
[----:B------:R2:W-:Y:S04]  /*6090*/  STS [UR37+0x550], R4 ;  /* 0x00055004ff007988 */ /* 0x0005e80008000825 */
[----:B------:R2:W-:Y:S04]  /*60a0*/  ATOMS.OR RZ, [UR6+0x14], R3 ;  /* 0x00001403ffff798c */ /* 0x0005e8000b000006 */
[----:B------:R2:W-:Y:S01]  /*60b0*/  ATOMS.OR RZ, [UR6+0x18], R5 ;  /* 0x00001805ffff798c */ /* 0x0005e2000b000006 */
[----:B------:R-:W-:Y:S03]  /*60c0*/  SYNCS.ARRIVE.TRANS64.RED.A1T0 RZ, [UR7], RZ ;  /* 0x000000ffffff79a7 */ /* 0x000fe60008100407 */
[----:B------:R2:W-:Y:S01]  /*60d0*/  ATOMS.XOR RZ, [UR6+0x10], R2 ;  /* 0x00001002ffff798c */ /* 0x0005e2000b800006 */
[----:B------:R-:W-:Y:S05]  /*60e0*/  BRA `(.L_x_132) ;  /* 0x0000000000107947 */ /* 0x000fea0003800000 */
.L_x_125:
[----:B------:R-:W-:-:S05]  /*60f0*/  MOV R2, 0xffffffff ;  /* 0xffffffff00027802 */ /* 0x000fca0000000f00 */
[----:B------:R1:W-:Y:S02]  /*6100*/  STS [UR37+0x550], R2 ;  /* 0x00055002ff007988 */ /* 0x0003e40008000825 */
[----:B-1----:R-:W-:Y:S02]  /*6110*/  MOV R2, 0x6130 ;  /* 0x0000613000027802 */ /* 0x002fe40000000f00 */
[----:B-----5:R-:W-:Y:S05]  /*6120*/  CALL.REL.NOINC `($__internal_1_$__cuda_sm10x_tcgen05_guardrail_trap_phase_invalid_during_alloc) ;  /* 0x0000005800187944 */ /* 0x020fea0003c00000 */
.L_x_132:
[----:B------:R-:W-:Y:S05]  /*6130*/  WARPSYNC.ALL ;  /* 0x0000000000007948 */ /* 0x000fea0003800000 */
[----:B------:R-:W3:Y:S01]  /*6140*/  S2UR UR8, SR_CgaCtaId ;  /* 0x00000000000879c3 */ /* 0x000ee20000008800 */
[----:B------:R-:W-:Y:S01]  /*6150*/  UMOV UR6, 0x400 ;  /* 0x0000040000067882 */ /* 0x000fe20000000000 */
[----:B------:R-:W-:-:S06]  /*6160*/  NOP ;  /* 0x0000000000007918 */ /* 0x000fcc0000000000 */
[----:B------:R-:W-:Y:S06]  /*6170*/  BAR.ARV 0x6, 0xa0 ;  /* 0x0182800000007b1d */ /* 0x000fec0000002000 */
[----:B------:R-:W-:Y:S01]  /*6180*/  LOP3.LUT R0, R0, 0xffff, RZ, 0xc0, !PT ;  /* 0x0000ffff00007812 */ /* 0x000fe200078ec0ff */
[----:B-1----:R-:W-:Y:S01]  /*6190*/  IMAD.MOV.U32 R9, RZ, RZ, 0x1 ;  /* 0x00000001ff097424 */ /* 0x002fe200078e00ff */
[----:B------:R-:W-:Y:S01]  /*61a0*/  LOP3.LUT R8, R8, 0xffff, RZ, 0xc0, !PT ;  /* 0x0000ffff08087812 */ /* 0x000fe200078ec0ff */
[----:B------:R-:W-:Y:S01]  /*61b0*/  UMOV UR22, URZ ;  /* 0x000000ff00167c82 */ /* 0x000fe20008000000 */
[----:B------:R-:W-:Y:S01]  /*61c0*/  R2UR UR12, R0 ;  /* 0x00000000000c72ca */ /* 0x000fe200000e0000 */
[----:B------:R-:W-:Y:S01]  /*61d0*/  UMOV UR21, URZ ;  /* 0x000000ff00157c82 */ /* 0x000fe20008000000 */
[----:B------:R-:W-:Y:S01]  /*61e0*/  R2UR UR13, R8 ;  /* 0x00000000080d72ca */ /* 0x000fe200000e0000 */
[----:B------:R-:W-:Y:S01]  /*61f0*/  IMAD.MOV.U32 R8, RZ, RZ, RZ ;  /* 0x000000ffff087224 */ /* 0x000fe200078e00ff */
[----:B------:R-:W-:-:S02]  /*6200*/  UISETP.NE.AND UP2, UPT, UR5, URZ, UPT ;  /* 0x000000ff0500728c */ /* 0x000fc4000bf45270 */
[----:B---3--:R-:W-:Y:S01]  /*6210*/  ULEA UR8, UR8, UR6, 0x18 ;  /* 0x0000000608087291 */ /* 0x008fe2000f8ec0ff */
[----:B------:R-:W1:Y:S03]  /*6220*/  LDCU UR6, c[0x0][0x38c] ;  /* 0x00007180ff0677ac */ /* 0x000e660008000800 */
[----:B------:R-:W-:Y:S02]  /*6230*/  UIADD3 UR14, UPT, UPT, UR8, 0x2800, URZ ;  /* 0x00002800080e7890 */ /* 0x000fe4000fffe0ff */
[----:B------:R-:W-:-:S03]  /*6240*/  UIADD3 UR15, UPT, UPT, UR8, 0x26800, URZ ;  /* 0x00026800080f7890 */ /* 0x000fc6000fffe0ff */
[----:B--2---:R-:W2:Y:S01]  /*6250*/  LDS R2, [UR8+0x550] ;  /* 0x00055008ff027984 */ /* 0x004ea20008000800 */
[----:B------:R-:W-:Y:S02]  /*6260*/  USHF.R.U32.HI UR14, URZ, 0x4, UR14 ;  /* 0x00000004ff0e7899 */ /* 0x000fe4000801160e */
[----:B------:R-:W-:Y:S02]  /*6270*/  USHF.R.U32.HI UR15, URZ, 0x4, UR15 ;  /* 0x00000004ff0f7899 */ /* 0x000fe4000801160f */
[----:B------:R-:W-:Y:S02]  /*6280*/  ULOP3.LUT UR14, UR14, 0x3fff, URZ, 0xc0, !UPT ;  /* 0x00003fff0e0e7892 */ /* 0x000fe4000f8ec0ff */
[----:B------:R-:W-:Y:S02]  /*6290*/  ULOP3.LUT UR15, UR15, 0x3fff, URZ, 0xc0, !UPT ;  /* 0x00003fff0f0f7892 */ /* 0x000fe4000f8ec0ff */
[----:B------:R-:W-:Y:S02]  /*62a0*/  ULOP3.LUT UR14, UR14, 0x10000, URZ, 0xfc, !UPT ;  /* 0x000100000e0e7892 */ /* 0x000fe4000f8efcff */
[----:B-1----:R-:W-:-:S02]  /*62b0*/  UIADD3 UR6, UPT, UPT, UR6, 0x1f, URZ ;  /* 0x0000001f06067890 */ /* 0x002fc4000fffe0ff */
[----:B------:R-:W-:Y:S02]  /*62c0*/  ULOP3.LUT UR15, UR15, 0x10000, URZ, 0xfc, !UPT ;  /* 0x000100000f0f7892 */ /* 0x000fe4000f8efcff */
[----:B------:R-:W-:Y:S01]  /*62d0*/  USHF.R.S32.HI UR7, URZ, 0x1f, UR6 ;  /* 0x0000001fff077899 */ /* 0x000fe20008011406 */
[----:B------:R-:W-:Y:S01]  /*62e0*/  UMOV UR20, URZ ;  /* 0x000000ff00147c82 */ /* 0x000fe20008000000 */
[----:B------:R-:W-:Y:S02]  /*62f0*/  UMOV UR26, 0x0 ;  /* 0x00000000001a7882 */ /* 0x000fe40000000000 */
[----:B------:R-:W-:Y:S01]  /*6300*/  ULEA.HI UR7, UR7, UR6, URZ, 0x5 ;  /* 0x0000000607077291 */ /* 0x000fe2000f8f28ff */
[----:B------:R-:W-:-:S03]  /*6310*/  UMOV UR27, 0x8100010 ;  /* 0x08100010001b7882 */ /* 0x000fc60000000000 */
[----:B------:R-:W-:-:S04]  /*6320*/  USHF.R.S32.HI UR7, URZ, 0x5, UR7 ;  /* 0x00000005ff077899 */ /* 0x000fc80008011407 */
[----:B------:R-:W-:-:S04]  /*6330*/  UISETP.LT.AND UP0, UPT, UR7, 0x1, UPT ;  /* 0x000000010700788c */ /* 0x000fc8000bf01270 */
[----:B------:R-:W-:Y:S01]  /*6340*/  USEL UR23, UR7, 0x1, !UP0 ;  /* 0x0000000107177887 */ /* 0x000fe2000c000000 */
[----:B--2---:R-:W-:Y:S02]  /*6350*/  R2UR UR24, R2 ;  /* 0x00000000021872ca */ /* 0x004fe400000e0000 */
[----:B------:R-:W-:-:S13]  /*6360*/  CS2R R2, SRZ ;  /* 0x0000000000027805 */ /* 0x000fda000001ff00 */
.L_x_143:
[C---:B------:R-:W-:Y:S02]  /*6370*/  LEA R0, R8.reuse, UR8, 0x3 ;  /* 0x0000000808007c11 */ /* 0x040fe4000f8e18ff */
[----:B------:R-:W-:Y:S02]  /*6380*/  SHF.L.U32 R5, R3, 0x1f, RZ ;  /* 0x0000001f03057819 */ /* 0x000fe400000006ff */
[----:B------:R-:W-:Y:S02]  /*6390*/  LEA R4, R8, UR8, 0x4 ;  /* 0x0000000808047c11 */ /* 0x000fe4000f8e20ff */
[----:B------:R-:W1:Y:S02]  /*63a0*/  SYNCS.PHASECHK.TRANS64.TRYWAIT P0, [R0+URZ+0x4a0], R5 ;  /* 0x0004a005000075a7 */ /* 0x000e6400080011ff */
[----:B-1-34-:R-:W-:Y:S05]  /*63b0*/  @!P0 BRA `(.L_x_136) ;  /* 0x0000005000408947 */ /* 0x01afea0003800000 */
.L_x_336:
[----:B-1----:R-:W1:Y:S01]  /*63c0*/  LDS.128 R4, [R4+0x530] ;  /* 0x0005300004047984 */ /* 0x002e620000000c00 */
[----:B------:R-:W-:Y:S02]  /*63d0*/  VIADD R0, R0, 0x4b0 ;  /* 0x000004b000007836 */ /* 0x000fe40000000000 */
[----:B------:R-:W-:Y:S01]  /*63e0*/  VIADD R8, R8, 0x1 ;  /* 0x0000000108087836 */ /* 0x000fe20000000000 */
[----:B------:R-:W-:Y:S01]  /*63f0*/  @!PT LDS RZ, [RZ] ;  /* 0x00000000fffff984 */ /* 0x000fe20000000800 */
[----:B------:R-:W-:Y:S01]  /*6400*/  @!PT LDS RZ, [RZ] ;  /* 0x00000000fffff984 */ /* 0x000fe20000000800 */
[----:B------:R-:W-:Y:S01]  /*6410*/  @!PT LDS RZ, [RZ] ;  /* 0x00000000fffff984 */ /* 0x000fe20000000800 */
[----:B------:R-:W-:Y:S01]  /*6420*/  @!PT LDS RZ, [RZ] ;  /* 0x00000000fffff984 */ /* 0x000fe20000000800 */
[----:B------:R2:W-:Y:S06]  /*6430*/  MEMBAR.ALL.CTA ;  /* 0x0000000000007992 */ /* 0x0005ec0000008000 */
[----:B--2---:R-:W2:Y:S01]  /*6440*/  FENCE.VIEW.ASYNC.S ;  /* 0x00000000000073c6 */ /* 0x004ea20000000000 */
[----:B------:R-:W-:-:S04]  /*6450*/  PRMT R0, RZ, 0x654, R0 ;  /* 0x00000654ff007816 */ /* 0x000fc80000000000 */
[----:B--2---:R2:W-:Y:S01]  /*6460*/  SYNCS.ARRIVE.TRANS64.RED.A1T0 RZ, [R0+URZ], RZ ;  /* 0x000000ff00ff79a7 */ /* 0x0045e200081004ff */
[----:B-1----:R-:W-:Y:S01]  /*6470*/  LOP3.LUT P1, RZ, R6, 0x1, RZ, 0xc0, !PT ;  /* 0x0000000106ff7812 */ /* 0x002fe2000782c0ff */
[----:B--2---:R-:W-:-:S12]  /*6480*/  BRA.U UP2, `(.L_x_137) ;  /* 0x0000000102cc7547 */ /* 0x004fd8000b800000 */
[----:B------:R-:W1:Y:S01]  /*6490*/  LDCU UR6, c[0x0][0x38c] ;  /* 0x00007180ff0677ac */ /* 0x000e620008000800 */
[----:B------:R-:W-:Y:S02]  /*64a0*/  PLOP3.LUT P2, PT, PT, PT, PT, 0x80, 0x8 ;  /* 0x000000000008781c */ /* 0x000fe40003f4f070 */
[----:B------:R-:W-:Y:S01]  /*64b0*/  SHF.L.U32 R5, R9, 0x1f, RZ ;  /* 0x0000001f09057819 */ /* 0x000fe200000006ff */
[----:B------:R-:W-:Y:S02]  /*64c0*/  ULEA UR11, UR22, UR8, 0x3 ;  /* 0x00000008160b7291 */ /* 0x000fe4000f8e18ff */
[----:B-1----:R-:W-:-:S06]  /*64d0*/  UISETP.GE.AND UP0, UPT, UR6, 0x1, UPT ;  /* 0x000000010600788c */ /* 0x002fcc000bf06270 */
[----:B------:R-:W-:-:S05]  /*64e0*/  PLOP3.LUT P0, PT, PT, PT, UP0, 0x80, 0x8 ;  /* 0x000000000008781c */ /* 0x000fca0003f0f008 */
[----:B------:R-:W-:-:S08]  /*64f0*/  @UP0 ULEA UR6, UR21, UR8, 0x3 ;  /* 0x0000000815060291 */ /* 0x000fd0000f8e18ff */
[----:B------:R-:W-:-:S04]  /*6500*/  @P0 SHF.L.U32 R0, R2, 0x1f, RZ ;  /* 0x0000001f02000819 */ /* 0x000fc800000006ff */
[----:B------:R1:W2:Y:S01]  /*6510*/  @P0 SYNCS.PHASECHK.TRANS64.TRYWAIT P2, [UR6], R0 ;  /* 0x00000000ff0005a7 */ /* 0x0002a20008041106 */
[----:B------:R-:W3:Y:S02]  /*6520*/  SYNCS.PHASECHK.TRANS64.TRYWAIT P0, [UR11+0x4e0], R5 ;  /* 0x0004e005ff0075a7 */ /* 0x000ee4000800110b */
[----:B-123--:R-:W-:Y:S05]  /*6530*/  @!P0 BRA `(.L_x_138) ;  /* 0x0000004c00f48947 */ /* 0x00efea0003800000 */
.L_x_338:
[----:B------:R-:W-:Y:S01]  /*6540*/  UMOV UR19, UR20 ;  /* 0x0000001400137c82 */ /* 0x000fe20008000000 */
[----:B------:R-:W-:Y:S05]  /*6550*/  BRA.U !UP0, `(.L_x_139) ;  /* 0x0000000108887547 */ /* 0x000fea000b800000 */
[----:B------:R-:W-:Y:S02]  /*6560*/  UIADD3 UR19, UPT, UPT, UR23, UR20, URZ ;  /* 0x0000001417137290 */ /* 0x000fe4000fffe0ff */
[----:B------:R-:W-:Y:S02]  /*6570*/  ULEA UR10, UR22, UR24, 0x5 ;  /* 0x00000018160a7291 */ /* 0x000fe4000f8e28ff */
[----:B------:R-:W-:Y:S01]  /*6580*/  UPLOP3.LUT UP3, UPT, UPT, UPT, UPT, 0x40, 0x4 ;  /* 0x000000000004789c */ /* 0x000fe20003f6e870 */
[----:B------:R-:W-:Y:S01]  /*6590*/  UMOV UR18, UR7 ;  /* 0x0000000700127c82 */ /* 0x000fe20008000000 */
[----:B------:R-:W-:-:S09]  /*65a0*/  UMOV UR17, UR21 ;  /* 0x0000001500117c82 */ /* 0x000fd20008000000 */
.L_x_142:
[----:B--2---:R-:W-:Y:S01]  /*65b0*/  ULEA UR9, UR17, UR8, 0x3 ;  /* 0x0000000811097291 */ /* 0x004fe2000f8e18ff */
[----:B---3--:R-:W-:Y:S11]  /*65c0*/  @P2 BRA `(.L_x_140) ;  /* 0x00000000000c2947 */ /* 0x008ff60003800000 */
[----:B-1----:R-:W-:Y:S04]  /*65d0*/  SHF.L.U32 R5, R2, 0x1f, RZ ;  /* 0x0000001f02057819 */ /* 0x002fe800000006ff */
[----:B------:R-:W1:Y:S02]  /*65e0*/  SYNCS.PHASECHK.TRANS64.TRYWAIT P0, [UR9], R5 ;  /* 0x00000005ff0075a7 */ /* 0x000e640008001109 */
[----:B-1----:R-:W-:Y:S05]  /*65f0*/  @!P0 BRA `(.L_x_141) ;  /* 0x0000004c00dc8947 */ /* 0x002fea0003800000 */
.L_x_140:
[----:B------:R-:W-:Y:S01]  /*6600*/  UISETP.NE.AND UP0, UPT, UR18, 0x1, UPT ;  /* 0x000000011200788c */ /* 0x000fe2000bf05270 */
[----:B------:R-:W-:Y:S01]  /*6610*/  PLOP3.LUT P2, PT, PT, PT, PT, 0x80, 0x8 ;  /* 0x000000000008781c */ /* 0x000fe20003f4f070 */
[----:B------:R-:W-:Y:S02]  /*6620*/  UIADD3 UR21, UPT, UPT, UR17, 0x1, URZ ;  /* 0x0000000111157890 */ /* 0x000fe4000fffe0ff */
[----:B------:R-:W-:Y:S02]  /*6630*/  ULEA UR28, UR17, UR15, 0x6 ;  /* 0x0000000f111c7291 */ /* 0x000fe4000f8e30ff */
[----:B------:R-:W-:Y:S01]  /*6640*/  UISETP.NE.AND UP1, UPT, UR21, 0x48, UPT ;  /* 0x000000481500788c */ /* 0x000fe2000bf25270 */
[----:B------:R-:W-:Y:S01]  /*6650*/  PLOP3.LUT P0, PT, PT, PT, UP0, 0x80, 0x8 ;  /* 0x000000000008781c */ /* 0x000fe20003f0f008 */
[----:B------:R-:W-:Y:S02]  /*6660*/  ULEA UR30, UR17, UR14, 0x7 ;  /* 0x0000000e111e7291 */ /* 0x000fe4000f8e38ff */
[----:B------:R-:W-:Y:S02]  /*6670*/  USEL UR16, URZ, 0x1, UP1 ;  /* 0x00000001ff107887 */ /* 0x000fe40008800000 */
[----:B------:R-:W-:Y:S02]  /*6680*/  USEL UR21, UR21, URZ, UP1 ;  /* 0x000000ff15157287 */ /* 0x000fe40008800000 */
[----:B------:R-:W-:Y:S02]  /*6690*/  UIADD3 UR9, UPT, UPT, UR9, 0x240, URZ ;  /* 0x0000024009097890 */ /* 0x000fe4000fffe0ff */
[----:B------:R-:W-:Y:S01]  /*66a0*/  @UP0 ULEA UR6, UR21, UR8, 0x3 ;  /* 0x0000000815060291 */ /* 0x000fe2000f8e18ff */
[----:B------:R-:W-:Y:S01]  /*66b0*/  LOP3.LUT R2, R2, UR16, RZ, 0x3c, !PT ;  /* 0x0000001002027c12 */ /* 0x000fe2000f8e3cff */
[----:B------:R-:W-:Y:S01]  /*66c0*/  UMOV UR29, 0xc0004010 ;  /* 0xc0004010001d7882 */ /* 0x000fe20000000000 */
[----:B------:R-:W-:Y:S01]  /*66d0*/  UMOV UR31, 0xc0004010 ;  /* 0xc0004010001f7882 */ /* 0x000fe20000000000 */
[----:B------:R-:W-:Y:S01]  /*66e0*/  UIADD3 UR20, UPT, UPT, UR20, 0x1, URZ ;  /* 0x0000000114147890 */ /* 0x000fe2000fffe0ff */
[----:B-1----:R-:W-:Y:S01]  /*66f0*/  @P0 SHF.L.U32 R0, R2, 0x1f, RZ ;  /* 0x0000001f02000819 */ /* 0x002fe200000006ff */
[----:B------:R-:W-:Y:S02]  /*6700*/  UIADD3 UR18, UPT, UPT, UR18, -0x1, URZ ;  /* 0xffffffff12127890 */ /* 0x000fe4000fffe0ff */
[----:B------:R-:W-:Y:S01]  /*6710*/  UISETP.NE.AND UP0, UPT, UR20, UR19, UPT ;  /* 0x000000131400728c */ /* 0x000fe2000bf05270 */
[----:B------:R2:W3:Y:S01]  /*6720*/  @P0 SYNCS.PHASECHK.TRANS64.TRYWAIT P2, [UR6], R0 ;  /* 0x00000000ff0005a7 */ /* 0x0004e20008041106 */
[----:B------:R2:W-:Y:S01]  /*6730*/  UTCQMMA.2CTA gdesc[UR30], gdesc[UR28], tmem[UR10], tmem[UR26], idesc[UR27], UP3 ;  /* 0x00ff1a1c1e0075ea */ /* 0x0005e20009a0030a */
[----:B------:R-:W-:Y:S01]  /*6740*/  UPLOP3.LUT UP3, UPT, UPT, UPT, UPT, 0x80, 0x8 ;  /* 0x000000000008789c */ /* 0x000fe20003f6f070 */
[----:B------:R2:W-:Y:S01]  /*6750*/  UTCBAR.2CTA.MULTICAST [UR9], URZ, UR13 ;  /* 0x000000ff090073e9 */ /* 0x0005e2000820080d */
[----:B------:R-:W-:Y:S04]  /*6760*/  UMOV UR17, UR21 ;  /* 0x0000001500117c82 */ /* 0x000fe80008000000 */
[----:B------:R-:W-:Y:S05]  /*6770*/  BRA.U UP0, `(.L_x_142) ;  /* 0xfffffffd008c7547 */ /* 0x000fea000b83ffff */
.L_x_139:
[----:B------:R-:W-:Y:S01]  /*6780*/  UIADD3 UR11, UPT, UPT, UR11, 0x4c0, URZ ;  /* 0x000004c00b0b7890 */ /* 0x000fe2000fffe0ff */
[----:B------:R-:W-:-:S08]  /*6790*/  UMOV UR20, UR19 ;  /* 0x0000001300147c82 */ /* 0x000fd00008000000 */
[----:B------:R4:W-:Y:S01]  /*67a0*/  UTCBAR.2CTA.MULTICAST [UR11], URZ, UR12 ;  /* 0x000000ff0b0073e9 */ /* 0x0009e2000820080c */
[----:B------:R-:W-:Y:S02]  /*67b0*/  NOP ;  /* 0x0000000000007918 */ /* 0x000fe40000000000 */
.L_x_137:
[----:B------:R-:W-:Y:S01]  /*67c0*/  UIADD3 UR22, UPT, UPT, UR22, 0x1, URZ ;  /* 0x0000000116167890 */ /* 0x000fe2000fffe0ff */
[----:B------:R-:W-:-:S03]  /*67d0*/  ISETP.NE.AND P0, PT, R8, 0x2, PT ;  /* 0x000000020800780c */ /* 0x000fc60003f05270 */
[----:B------:R-:W-:Y:S01]  /*67e0*/  UISETP.NE.AND UP0, UPT, UR22, 0x4, UPT ;  /* 0x000000041600788c */ /* 0x000fe2000bf05270 */
[----:B-12---:R-:W-:Y:S02]  /*67f0*/  SEL R0, RZ, 0x1, P0 ;  /* 0x00000001ff007807 */ /* 0x006fe40000000000 */
[----:B------:R-:W-:Y:S01]  /*6800*/  SEL R8, R8, RZ, P0 ;  /* 0x000000ff08087207 */ /* 0x000fe20000000000 */
[----:B------:R-:W-:Y:S01]  /*6810*/  USEL UR6, URZ, 0x1, UP0 ;  /* 0x00000001ff067887 */ /* 0x000fe20008000000 */
[----:B------:R-:W-:Y:S01]  /*6820*/  LOP3.LUT R3, R3, R0, RZ, 0x3c, !PT ;  /* 0x0000000003037212 */ /* 0x000fe200078e3cff */
[----:B------:R-:W-:-:S04]  /*6830*/  USEL UR22, UR22, URZ, UP0 ;  /* 0x000000ff16167287 */ /* 0x000fc80008000000 */
[----:B------:R-:W-:Y:S01]  /*6840*/  LOP3.LUT R9, R9, UR6, RZ, 0x3c, !PT ;  /* 0x0000000609097c12 */ /* 0x000fe2000f8e3cff */
[----:B------:R-:W-:Y:S07]  /*6850*/  @P1 BRA `(.L_x_143) ;  /* 0xfffffff800c41947 */ /* 0x000fee000383ffff */
[----:B------:R-:W1:Y:S01]  /*6860*/  S2UR UR6, SR_CgaCtaId ;  /* 0x00000000000679c3 */ /* 0x000e620000008800 */
[----:B------:R-:W-:Y:S01]  /*6870*/  ELECT P0, URZ, PT ;  /* 0x0000000000ff782f */ /* 0x000fe20003800000 */
[----:B------:R-:W-:Y:S01]  /*6880*/  HFMA2 R0, -RZ, RZ, 0, 5.9604644775390625e-08 ;  /* 0x00000001ff007431 */ /* 0x000fe200000001ff */
[----:B------:R-:W-:-:S05]  /*6890*/  UMOV UR7, 0x40 ;  /* 0x0000004000077882 */ /* 0x000fca0000000000 */
[----:B------:R-:W-:Y:S01]  /*68a0*/  UVIRTCOUNT.DEALLOC.SMPOOL 0x80 ;  /* 0x000000800000784c */ /* 0x000fe20000000000 */
[----:B------:R-:W-:Y:S02]  /*68b0*/  UISETP.NE.AND UP0, UPT, UR5, URZ, UPT ;  /* 0x000000ff0500728c */ /* 0x000fe4000bf05270 */
[----:B-1----:R-:W-:-:S09]  /*68c0*/  ULEA UR6, UR6, UR7, 0x18 ;  /* 0x0000000706067291 */ /* 0x002fd2000f8ec0ff */
[----:B------:R1:W-:Y:S01]  /*68d0*/  @P0 STS.U8 [UR6+0x1c], R0 ;  /* 0x00001c00ff000988 */ /* 0x0003e20008000006 */
[----:B------:R-:W-:Y:S05]  /*68e0*/  BRA.U UP0, `(.L_x_144) ;  /* 0x0000000100a07547 */ /* 0x000fea000b800000 */
[----:B------:R-:W-:Y:S01]  /*68f0*/  UIADD3 UR5, UPT, UPT, UR8, 0x4e0, URZ ;  /* 0x000004e008057890 */ /* 0x000fe2000fffe0ff */
[----:B------:R-:W-:-:S03]  /*6900*/  SHF.L.U32 R3, R9, 0x1f, RZ ;  /* 0x0000001f09037819 */ /* 0x000fc600000006ff */
[----:B------:R-:W-:-:S09]  /*6910*/  ULEA UR7, UR22, UR5, 0x3 ;  /* 0x0000000516077291 */ /* 0x000fd2000f8e18ff */
[----:B------:R-:W2:Y:S02]  /*6920*/  SYNCS.PHASECHK.TRANS64.TRYWAIT P0, [UR7], R3 ;  /* 0x00000003ff0075a7 */ /* 0x000ea40008001107 */
[----:B--2---:R-:W-:Y:S05]  /*6930*/  @!P0 BRA `(.L_x_145) ;  /* 0x0000004c00248947 */ /* 0x004fea0003800000 */
.L_x_341:
        /* <DEDUP_REMOVED lines=9> */
.L_x_343:
        /* <DEDUP_REMOVED lines=9> */
.L_x_345:
[----:B------:R-:W-:-:S04]  /*6a60*/  UIADD3 UR9, UPT, UPT, UR9, 0x1, URZ ;  /* 0x0000000109097890 */ /* 0x000fc8000fffe0ff */
[----:B------:R-:W-:-:S04]  /*6a70*/  UISETP.NE.AND UP1, UPT, UR9, 0x4, UPT ;  /* 0x000000040900788c */ /* 0x000fc8000bf25270 */
[----:B------:R-:W-:Y:S02]  /*6a80*/  USEL UR7, URZ, 0x1, UP1 ;  /* 0x00000001ff077887 */ /* 0x000fe40008800000 */
[----:B------:R-:W-:-:S04]  /*6a90*/  USEL UR9, UR9, URZ, UP1 ;  /* 0x000000ff09097287 */ /* 0x000fc80008800000 */
[----:B------:R-:W-:Y:S01]  /*6aa0*/  ULEA UR9, UR9, UR5, 0x3 ;  /* 0x0000000509097291 */ /* 0x000fe2000f8e18ff */
[----:B-1----:R-:W-:-:S04]  /*6ab0*/  LOP3.LUT R3, R2, UR7, RZ, 0x3c, !PT ;  /* 0x0000000702037c12 */ /* 0x002fc8000f8e3cff */
[----:B------:R-:W-:Y:S01]  /*6ac0*/  SHF.L.U32 R3, R3, 0x1f, RZ ;  /* 0x0000001f03037819 */ /* 0x000fe200000006ff */
[----:B------:R-:W-:-:S04]  /*6ad0*/  IMAD.U32 R0, RZ, RZ, UR9 ;  /* 0x00000009ff007e24 */ /* 0x000fc8000f8e00ff */
[----:B------:R1:W2:Y:S03]  /*6ae0*/  SYNCS.PHASECHK.TRANS64.TRYWAIT P0, [R0+URZ], R3 ;  /* 0x00000003000075a7 */ /* 0x0002a600080011ff */
[----:B--2---:R-:W-:Y:S05]  /*6af0*/  @!P0 NANOSLEEP.SYNCS 0x989680 ;  /* 0x009896800000895d */ /* 0x004fea0003900000 */
[----:B------:R-:W2:Y:S02]  /*6b00*/  @!P0 SYNCS.PHASECHK.TRANS64 P0, [R0+URZ], R3 ;  /* 0x00000003000085a7 */ /* 0x000ea400080010ff */
[----:B--2---:R-:W-:Y:S05]  /*6b10*/  @P0 BRA `(.L_x_148) ;  /* 0x0000000000200947 */ /* 0x004fea0003800000 */
.L_x_149:
[----:B--2---:R2:W1:Y:S02]  /*6b20*/  SYNCS.PHASECHK.TRANS64.TRYWAIT P0, [R0+URZ], R3 ;  /* 0x00000003000075a7 */ /* 0x00446400080011ff */
[----:B-1----:R-:W-:Y:S05]  /*6b30*/  @!P0 NANOSLEEP.SYNCS 0x989680 ;  /* 0x009896800000895d */ /* 0x002fea0003900000 */
[----:B------:R-:W1:Y:S02]  /*6b40*/  @!P0 SYNCS.PHASECHK.TRANS64 P0, [R0+URZ], R3 ;  /* 0x00000003000085a7 */ /* 0x000e6400080010ff */
[----:B-1----:R-:W-:Y:S05]  /*6b50*/  @!P0 BRA `(.L_x_149) ;  /* 0xfffffffc00f08947 */ /* 0x002fea000383ffff */
[----:B------:R-:W-:Y:S05]  /*6b60*/  BRA `(.L_x_148) ;  /* 0x00000000000c7947 */ /* 0x000fea0003800000 */
.L_x_144:
[----:B------:R-:W-:-:S04]  /*6b70*/  UIADD3 UR5, UPT, UPT, UR8, 0x520, URZ ;  /* 0x0000052008057890 */ /* 0x000fc8000fffe0ff */
[----:B------:R-:W-:-:S09]  /*6b80*/  UPRMT UR5, UR4, 0x654, UR5 ;  /* 0x0000065404057896 */ /* 0x000fd20008000005 */
[----:B------:R-:W-:Y:S03]  /*6b90*/  SYNCS.ARRIVE.TRANS64.RED.A1T0 RZ, [UR5], RZ ;  /* 0x000000ffffff79a7 */ /* 0x000fe60008100405 */
.L_x_148:
[----:B-12---:R-:W-:Y:S01]  /*6ba0*/  SHF.L.U32 R3, RZ, 0x1f, RZ ;  /* 0x0000001fff037819 */ /* 0x006fe200000006ff */
[----:B------:R-:W-:Y:S01]  /*6bb0*/  UIADD3 UR5, UPT, UPT, UR8, 0x520, URZ ;  /* 0x0000052008057890 */ /* 0x000fe2000fffe0ff */
[----:B------:R-:W-:Y:S02]  /*6bc0*/  PLOP3.LUT P0, PT, PT, PT, UP0, 0x80, 0x8 ;  /* 0x000000000008781c */ /* 0x000fe40003f0f008 */
[----:B------:R-:W1:Y:S02]  /*6bd0*/  SYNCS.PHASECHK.TRANS64.TRYWAIT P1, [UR8+0x520], R3 ;  /* 0x00052003ff0075a7 */ /* 0x000e640008021108 */
[----:B-1----:R-:W-:Y:S09]  /*6be0*/  @!P1 BRA `(.L_x_150) ;  /* 0x0000004800c09947 */ /* 0x002ff20003800000 */
.L_x_347:
[----:B------:R-:W-:Y:S01]  /*6bf0*/  @!UP0 UPRMT UR5, UR4, 0x654, UR5 ;  /* 0x0000065404058896 */ /* 0x000fe20008000005 */
[----:B------:R-:W-:Y:S02]  /*6c00*/  UMOV UR8, 0xffff ;  /* 0x0000ffff00087882 */ /* 0x000fe40000000000 */
[----:B------:R-:W-:-:S06]  /*6c10*/  UMOV UR4, 0x1 ;  /* 0x0000000100047882 */ /* 0x000fcc0000000000 */
[----:B------:R-:W-:Y:S01]  /*6c20*/  @!P0 SYNCS.ARRIVE.TRANS64.RED.A1T0 RZ, [UR5], RZ ;  /* 0x000000ffffff89a7 */ /* 0x000fe20008100405 */
[----:B------:R-:W-:Y:S01]  /*6c30*/  NOP ;  /* 0x0000000000007918 */ /* 0x000fe20000000000 */
[----:B-1----:R-:W1:Y:S01]  /*6c40*/  LDS R0, [UR6+0x14] ;  /* 0x00001406ff007984 */ /* 0x002e620008000800 */
[----:B------:R-:W-:-:S04]  /*6c50*/  ULOP3.LUT UR5, UR24, 0xffff, URZ, 0xc0, !UPT ;  /* 0x0000ffff18057892 */ /* 0x000fc8000f8ec0ff */
[----:B------:R-:W-:-:S04]  /*6c60*/  USHF.R.U32.HI UR5, URZ, 0x5, UR5 ;  /* 0x00000005ff057899 */ /* 0x000fc80008011605 */
[----:B------:R-:W-:Y:S02]  /*6c70*/  USHF.L.U32 UR8, UR8, UR5, URZ ;  /* 0x0000000508087299 */ /* 0x000fe400080006ff */
[----:B------:R-:W-:-:S04]  /*6c80*/  USHF.L.U32 UR4, UR4, UR5, URZ ;  /* 0x0000000504047299 */ /* 0x000fc800080006ff */
[----:B-1----:R-:W-:-:S04]  /*6c90*/  LOP3.LUT R0, R0, UR8, RZ, 0xc0, !PT ;  /* 0x0000000800007c12 */ /* 0x002fc8000f8ec0ff */
[----:B------:R-:W-:-:S13]  /*6ca0*/  ISETP.NE.AND P0, PT, R0, UR8, PT ;  /* 0x0000000800007c0c */ /* 0x000fda000bf05270 */
[----:B------:R-:W-:Y:S05]  /*6cb0*/  @P0 BRA `(.L_x_151) ;  /* 0x0000000000580947 */ /* 0x000fea0003800000 */
[----:B------:R-:W1:Y:S02]  /*6cc0*/  LDS R0, [UR6+0x18] ;  /* 0x00001806ff007984 */ /* 0x000e640008000800 */
[----:B-1----:R-:W-:-:S04]  /*6cd0*/  LOP3.LUT R0, R0, UR4, RZ, 0xc0, !PT ;  /* 0x0000000400007c12 */ /* 0x002fc8000f8ec0ff */
[----:B------:R-:W-:-:S13]  /*6ce0*/  ISETP.NE.AND P0, PT, R0, UR4, PT ;  /* 0x0000000400007c0c */ /* 0x000fda000bf05270 */
[----:B------:R-:W-:Y:S05]  /*6cf0*/  @P0 BRA `(.L_x_152) ;  /* 0x00000000003c0947 */ /* 0x000fea0003800000 */
[----:B------:R-:W1:Y:S01]  /*6d00*/  S2R R2, SR_LANEID ;  /* 0x0000000000027919 */ /* 0x000e620000000000 */
[----:B------:R-:W-:Y:S01]  /*6d10*/  ULOP3.LUT UR8, URZ, UR8, URZ, 0x33, !UPT ;  /* 0x00000008ff087292 */ /* 0x000fe2000f8e33ff */
[----:B------:R-:W-:Y:S01]  /*6d20*/  LOP3.LUT R4, RZ, UR4, RZ, 0x33, !PT ;  /* 0x00000004ff047c12 */ /* 0x000fe2000f8e33ff */
[----:B------:R-:W-:Y:S02]  /*6d30*/  VOTEU.ANY UR7, UPT, PT ;  /* 0x0000000000077886 */ /* 0x000fe400038e0100 */
[----:B------:R-:W-:Y:S01]  /*6d40*/  UFLO.U32 UR7, UR7 ;  /* 0x00000007000772bd */ /* 0x000fe200080e0000 */
[----:B------:R-:W2:Y:S01]  /*6d50*/  REDUX UR4, R4 ;  /* 0x00000000040473c4 */ /* 0x000ea20000000000 */
[----:B------:R-:W-:-:S06]  /*6d60*/  IMAD.U32 R0, RZ, RZ, UR8 ;  /* 0x00000008ff007e24 */ /* 0x000fcc000f8e00ff */
[----:B------:R1:W-:Y:S01]  /*6d70*/  UTCATOMSWS.AND URZ, UR8 ;  /* 0x0000000800ff79e3 */ /* 0x0003e20008000000 */
[----:B------:R-:W3:Y:S01]  /*6d80*/  REDUX UR5, R0 ;  /* 0x00000000000573c4 */ /* 0x000ee20000000000 */
[----:B-1----:R-:W-:Y:S01]  /*6d90*/  ISETP.EQ.U32.AND P0, PT, R2, UR7, PT ;  /* 0x0000000702007c0c */ /* 0x002fe2000bf02070 */
[----:B--2---:R-:W-:Y:S01]  /*6da0*/  IMAD.U32 R2, RZ, RZ, UR4 ;  /* 0x00000004ff027e24 */ /* 0x004fe2000f8e00ff */
[----:B---3--:R-:W-:-:S11]  /*6db0*/  MOV R3, UR5 ;  /* 0x0000000500037c02 */ /* 0x008fd60008000f00 */
[----:B------:R1:W-:Y:S04]  /*6dc0*/  @P0 ATOMS.AND RZ, [UR6+0x14], R3 ;  /* 0x00001403ffff098c */ /* 0x0003e8000a800006 */
[----:B------:R1:W-:Y:S01]  /*6dd0*/  @P0 ATOMS.AND RZ, [UR6+0x18], R2 ;  /* 0x00001802ffff098c */ /* 0x0003e2000a800006 */
[----:B------:R-:W-:Y:S05]  /*6de0*/  BRA `(.L_x_153) ;  /* 0x0000000000147947 */ /* 0x000fea0003800000 */
.L_x_152:
[----:B------:R-:W-:Y:S02]  /*6df0*/  MOV R2, 0x6e10 ;  /* 0x00006e1000027802 */ /* 0x000fe40000000f00 */
[----:B---345:R-:W-:Y:S05]  /*6e00*/  CALL.REL.NOINC `($__internal_0_$__cuda_sm10x_tcgen05_guardrail_trap_col_being_dealloced_not_returned_by_alloc) ;  /* 0x0000004800d47944 */ /* 0x038fea0003c00000 */
[----:B------:R-:W-:Y:S05]  /*6e10*/  BRA `(.L_x_153) ;  /* 0x0000000000087947 */ /* 0x000fea0003800000 */
.L_x_151:
[----:B------:R-:W-:Y:S02]  /*6e20*/  MOV R2, 0x6e40 ;  /* 0x00006e4000027802 */ /* 0x000fe40000000f00 */
[----:B---345:R-:W-:Y:S05]  /*6e30*/  CALL.REL.NOINC `($__internal_2_$__cuda_sm10x_tcgen05_guardrail_trap_unallocated_columns_being_dealloced) ;  /* 0x0000004800e07944 */ /* 0x038fea0003c00000 */
.L_x_153:
[----:B------:R-:W-:Y:S01]  /*6e40*/  NOP ;  /* 0x0000000000007918 */ /* 0x000fe20000000000 */
[----:B----4-:R-:W-:Y:S05]  /*6e50*/  EXIT ;  /* 0x000000000000794d */ /* 0x010fea0003800000 */
.L_x_124:
[----:B------:R-:W-:-:S09]  /*6e60*/  UISETP.NE.OR UP5, UPT, UR10, 0x3, !UP5 ;  /* 0x000000030a00788c */ /* 0x000fd2000efa5670 */
[----:B------:R-:W-:Y:S05]  /*6e70*/  BRA.U UP5, `(.L_x_154) ;  /* 0x0000000905c87547 */ /* 0x000fea000b800000 */
[----:B------:R-:W1:Y:S01]  /*6e80*/  LDC R0, c[0x0][0xb30] ;  /* 0x0002cc00ff007b82 */ /* 0x000e620000000800 */
[----:B------:R-:W2:Y:S01]  /*6e90*/  LDCU.64 UR8, c[0x0][0x888] ;  /* 0x00011100ff0877ac */ /* 0x000ea20008000a00 */
[----:B------:R-:W-:Y:S01]  /*6ea0*/  IMAD.MOV.U32 R30, RZ, RZ, 0x1 ;  /* 0x00000001ff1e7424 */ /* 0x000fe200078e00ff */
[----:B------:R-:W-:Y:S01]  /*6eb0*/  CS2R R28, SRZ ;  /* 0x00000000001c7805 */ /* 0x000fe2000001ff00 */
[----:B------:R-:W-:Y:S01]  /*6ec0*/  IMAD.MOV.U32 R25, RZ, RZ, 0x1000 ;  /* 0x00001000ff197424 */ /* 0x000fe200078e00ff */
[----:B------:R-:W3:Y:S03]  /*6ed0*/  LDCU.64 UR4, c[0x0][0x890] ;  /* 0x00011200ff0477ac */ /* 0x000ee60008000a00 */
[----:B------:R-:W4:Y:S01]  /*6ee0*/  LDC R19, c[0x0][0x370] ;  /* 0x0000dc00ff137b82 */ /* 0x000f220000000800 */
[----:B------:R-:W-:Y:S01]  /*6ef0*/  UMOV UR6, 0x400 ;  /* 0x0000040000067882 */ /* 0x000fe20000000000 */
[----:B------:R-:W-:-:S02]  /*6f00*/  UPLOP3.LUT UP1, UPT, UPT, UPT, UPT, 0x40, 0x4 ;  /* 0x000000000004789c */ /* 0x000fc40003f2e870 */
[----:B------:R-:W-:-:S04]  /*6f10*/  ULEA UR6, UR37, UR6, 0x18 ;  /* 0x0000000625067291 */ /* 0x000fc8000f8ec0ff */
[----:B------:R-:W4:Y:S01]  /*6f20*/  LDC R2, c[0x0][0xb0c] ;  /* 0x0002c300ff027b82 */ /* 0x000f220000000800 */
[----:B--2---:R-:W-:Y:S02]  /*6f30*/  UISETP.NE.U32.AND UP2, UPT, UR8, URZ, UPT ;  /* 0x000000ff0800728c */ /* 0x004fe4000bf45070 */
[----:B------:R-:W-:Y:S02]  /*6f40*/  UIADD3 UR8, UPT, UPT, UR6, 0x480, URZ ;  /* 0x0000048006087890 */ /* 0x000fe4000fffe0ff */
[----:B---3--:R-:W-:-:S03]  /*6f50*/  UISETP.NE.U32.AND UP3, UPT, UR4, URZ, UPT ;  /* 0x000000ff0400728c */ /* 0x008fc6000bf65070 */
[----:B------:R-:W2:Y:S01]  /*6f60*/  LDC R18, c[0x0][0xb20] ;  /* 0x0002c800ff127b82 */ /* 0x000ea20000000800 */
[----:B-1----:R-:W-:Y:S01]  /*6f70*/  ISETP.NE.AND P1, PT, R0, 0x1, PT ;  /* 0x000000010000780c */ /* 0x002fe20003f25270 */
[----:B------:R-:W-:Y:S02]  /*6f80*/  UISETP.NE.AND.EX UP2, UPT, UR9, URZ, UPT, UP2 ;  /* 0x000000ff0900728c */ /* 0x000fe4000bf45320 */
[----:B------:R-:W-:Y:S02]  /*6f90*/  UPRMT UR37, UR37, 0x654, UR8 ;  /* 0x0000065425257896 */ /* 0x000fe40008000008 */
[----:B------:R-:W-:Y:S02]  /*6fa0*/  UISETP.NE.AND.EX UP3, UPT, UR5, URZ, UPT, UP3 ;  /* 0x000000ff0500728c */ /* 0x000fe4000bf65330 */
[----:B------:R-:W1:Y:S08]  /*6fb0*/  LDC.64 R32, c[0x0][0x348] ;  /* 0x0000d200ff207b82 */ /* 0x000e700000000a00 */
[----:B------:R-:W3:Y:S08]  /*6fc0*/  LDC.64 R16, c[0x0][0xb10] ;  /* 0x0002c400ff107b82 */ /* 0x000ef00000000a00 */
[----:B------:R-:W1:Y:S08]  /*6fd0*/  LDC.64 R6, c[0x0][0xb18] ;  /* 0x0002c600ff067b82 */ /* 0x000e700000000a00 */
[----:B------:R-:W1:Y:S08]  /*6fe0*/  LDC.64 R4, c[0x0][0xb28] ;  /* 0x0002ca00ff047b82 */ /* 0x000e700000000a00 */
[----:B--2-4-:R-:W1:Y:S02]  /*6ff0*/  LDC R24, c[0x0][0x374] ;  /* 0x0000dd00ff187b82 */ /* 0x014e640000000800 */
.L_x_162:
[C---:B------:R-:W-:Y:S02]  /*7000*/  LEA R0, R29.reuse, UR6, 0x3 ;  /* 0x000000061d007c11 */ /* 0x040fe4000f8e18ff */
[----:B------:R-:W-:Y:S02]  /*7010*/  SHF.L.U32 R3, R28, 0x1f, RZ ;  /* 0x0000001f1c037819 */ /* 0x000fe400000006ff */
[----:B------:R-:W-:Y:S02]  /*7020*/  LEA R20, R29, UR6, 0x4 ;  /* 0x000000061d147c11 */ /* 0x000fe4000f8e20ff */
[----:B--2---:R-:W2:Y:S02]  /*7030*/  SYNCS.PHASECHK.TRANS64.TRYWAIT P0, [R0+URZ+0x4a0], R3 ;  /* 0x0004a003000075a7 */ /* 0x004ea400080011ff */
[----:B--2---:R-:W-:Y:S05]  /*7040*/  @!P0 BRA `(.L_x_155) ;  /* 0x0000004400c08947 */ /* 0x004fea0003800000 */
.L_x_348:
[----:B------:R-:W-:Y:S01]  /*7050*/  ISETP.GE.AND P0, PT, R40, 0x1, PT ;  /* 0x000000012800780c */ /* 0x000fe20003f06270 */
[----:B------:R-:W4:Y:S01]  /*7060*/  LDS.128 R20, [R20+0x530] ;  /* 0x0005300014147984 */ /* 0x000f220000000c00 */
[----:B------:R-:W-:Y:S01]  /*7070*/  ISETP.NE.U32.AND P4, PT, RZ, UR4, PT ;  /* 0x00000004ff007c0c */ /* 0x000fe2000bf85070 */
[----:B--2---:R-:W-:Y:S01]  /*7080*/  VIADD R0, R0, 0x4b0 ;  /* 0x000004b000007836 */ /* 0x004fe20000000000 */
[----:B------:R-:W-:Y:S02]  /*7090*/  SHF.L.U32 R26, R30, 0x1f, RZ ;  /* 0x0000001f1e1a7819 */ /* 0x000fe400000006ff */
[----:B------:R-:W-:Y:S02]  /*70a0*/  ISETP.NE.AND.EX P4, PT, RZ, UR5, PT, P4 ;  /* 0x00000005ff007c0c */ /* 0x000fe4000bf85340 */
[----:B------:R-:W-:Y:S01]  /*70b0*/  PRMT R0, RZ, 0x654, R0 ;  /* 0x00000654ff007816 */ /* 0x000fe20000000000 */
[----:B------:R-:W-:Y:S01]  /*70c0*/  @!PT LDS RZ, [RZ] ;  /* 0x00000000fffff984 */ /* 0x000fe20000000800 */
[----:B------:R-:W-:Y:S01]  /*70d0*/  @!PT LDS RZ, [RZ] ;  /* 0x00000000fffff984 */ /* 0x000fe20000000800 */
[----:B------:R-:W-:Y:S01]  /*70e0*/  @!PT LDS RZ, [RZ] ;  /* 0x00000000fffff984 */ /* 0x000fe20000000800 */
[----:B------:R-:W-:Y:S01]  /*70f0*/  @!PT LDS RZ, [RZ] ;  /* 0x00000000fffff984 */ /* 0x000fe20000000800 */
[----:B------:R2:W-:Y:S06]  /*7100*/  MEMBAR.ALL.CTA ;  /* 0x0000000000007992 */ /* 0x0005ec0000008000 */
[----:B--2---:R-:W2:Y:S02]  /*7110*/  FENCE.VIEW.ASYNC.S ;  /* 0x00000000000073c6 */ /* 0x004ea40000000000 */
[----:B--2---:R2:W-:Y:S01]  /*7120*/  SYNCS.ARRIVE.TRANS64.RED.A1T0 RZ, [R0+URZ], RZ ;  /* 0x000000ff00ff79a7 */ /* 0x0045e200081004ff */
[----:B----4-:R-:W-:Y:S11]  /*7130*/  LOP3.LUT P3, RZ, R22, 0x1, RZ, 0xc0, !PT ;  /* 0x0000000116ff7812 */ /* 0x010ff6000786c0ff */
[----:B------:R-:W-:Y:S02]  /*7140*/  @!UPT UIADD3 URZ, UPT, UPT, URZ, URZ, URZ ;  /* 0x000000fffffff290 */ /* 0x000fe4000fffe0ff */
[----:B------:R-:W-:Y:S02]  /*7150*/  @P3 MOV R13, R20 ;  /* 0x00000014000d3202 */ /* 0x000fe40000000f00 */
[----:B------:R-:W-:Y:S01]  /*7160*/  @P3 LOP3.LUT R8, R21, 0xffff, RZ, 0xc0, !PT ;  /* 0x0000ffff15083812 */ /* 0x000fe200078ec0ff */
[----:B--2---:R-:W-:Y:S06]  /*7170*/  @!P0 BRA `(.L_x_156) ;  /* 0x0000000000a48947 */ /* 0x004fec0003800000 */
[----:B-1----:R-:W-:Y:S01]  /*7180*/  IMAD.HI.U32 R31, R24, R7, RZ ;  /* 0x00000007181f7227 */ /* 0x002fe200078e00ff */
[----:B------:R-:W-:Y:S02]  /*7190*/  ISETP.NE.AND P0, PT, R6, 0x1, PT ;  /* 0x000000010600780c */ /* 0x000fe40003f05270 */
[----:B------:R-:W-:Y:S01]  /*71a0*/  ISETP.NE.AND P2, PT, R40, 0x1, PT ;  /* 0x000000012800780c */ /* 0x000fe20003f45270 */
[----:B---3--:R-:W-:Y:S01]  /*71b0*/  IMAD.HI.U32 R34, R19, R16, RZ ;  /* 0x0000001013227227 */ /* 0x008fe200078e00ff */
[----:B------:R-:W-:Y:S02]  /*71c0*/  SHF.R.U32.HI R31, RZ, R18, R31 ;  /* 0x00000012ff1f7219 */ /* 0x000fe4000001161f */
[----:B------:R-:W-:Y:S01]  /*71d0*/  ISETP.NE.AND P5, PT, R2, 0x1, PT ;  /* 0x000000010200780c */ /* 0x000fe20003fa5270 */
[----:B------:R-:W-:Y:S01]  /*71e0*/  IMAD.HI.U32 R36, R13, R16, RZ ;  /* 0x000000100d247227 */ /* 0x000fe200078e00ff */
[----:B------:R-:W-:Y:S02]  /*71f0*/  SHF.R.U32.HI R34, RZ, R17, R34 ;  /* 0x00000011ff227219 */ /* 0x000fe40000011622 */
[----:B------:R-:W-:Y:S01]  /*7200*/  SEL R3, R24, R31, !P0 ;  /* 0x0000001f18037207 */ /* 0x000fe20004000000 */
[C---:B------:R-:W-:Y:S01]  /*7210*/  IMAD.HI.U32 R31, R8.reuse, R7, RZ ;  /* 0x00000007081f7227 */ /* 0x040fe200078e00ff */
[----:B------:R-:W-:Y:S02]  /*7220*/  SEL R11, R19, R34, !P5 ;  /* 0x00000022130b7207 */ /* 0x000fe40006800000 */
[----:B------:R-:W-:Y:S01]  /*7230*/  SHF.R.U32.HI R36, RZ, R17, R36 ;  /* 0x00000011ff247219 */ /* 0x000fe20000011624 */
[----:B------:R-:W-:Y:S01]  /*7240*/  IMAD.HI.U32 R38, R3, R4, RZ ;  /* 0x0000000403267227 */ /* 0x000fe200078e00ff */
[----:B------:R-:W-:Y:S03]  /*7250*/  SHF.R.U32.HI R31, RZ, R18, R31 ;  /* 0x00000012ff1f7219 */ /* 0x000fe6000001161f */
[----:B------:R-:W-:Y:S01]  /*7260*/  IMAD.HI.U32 R34, R11, R4, RZ ;  /* 0x000000040b227227 */ /* 0x000fe200078e00ff */
[----:B------:R-:W-:Y:S02]  /*7270*/  @P2 SHF.R.U32.HI R3, RZ, R5, R38 ;  /* 0x00000005ff032219 */ /* 0x000fe40000011626 */
[----:B------:R-:W-:Y:S02]  /*7280*/  SEL R9, R8, R31, !P0 ;  /* 0x0000001f08097207 */ /* 0x000fe40004000000 */
[----:B------:R-:W-:Y:S01]  /*7290*/  @P2 SHF.R.U32.HI R11, RZ, R5, R34 ;  /* 0x00000005ff0b2219 */ /* 0x000fe20000011622 */
[C---:B------:R-:W-:Y:S01]  /*72a0*/  IMAD R10, R40.reuse, R3, RZ ;  /* 0x00000003280a7224 */ /* 0x040fe200078e02ff */
[----:B------:R-:W-:Y:S01]  /*72b0*/  SEL R3, R13, R36, !P5 ;  /* 0x000000240d037207 */ /* 0x000fe20006800000 */
[C---:B------:R-:W-:Y:S03]  /*72c0*/  IMAD.HI.U32 R14, R9.reuse, R4, RZ ;  /* 0x00000004090e7227 */ /* 0x040fe600078e00ff */
[----:B------:R-:W-:Y:S01]  /*72d0*/  ISETP.GE.AND P0, PT, R9, R10, PT ;  /* 0x0000000a0900720c */ /* 0x000fe20003f06270 */
[C---:B------:R-:W-:Y:S01]  /*72e0*/  IMAD R12, R40.reuse, R11, RZ ;  /* 0x0000000b280c7224 */ /* 0x040fe200078e02ff */
[-C--:B------:R-:W-:Y:S04]  /*72f0*/  SHF.R.U32.HI R14, RZ, R5.reuse, R14 ;  /* 0x00000005ff0e7219 */ /* 0x080fe8000001160e */
[----:B------:R-:W-:Y:S02]  /*7300*/  ISETP.GE.OR P0, PT, R3, R12, P0 ;  /* 0x0000000c0300720c */ /* 0x000fe40000706670 */
[----:B------:R-:W-:Y:S05]  /*7310*/  SEL R15, R9, R14, !P2 ;  /* 0x0000000e090f7207 */ /* 0x000fea0005000000 */
[----:B------:R-:W-:Y:S04]  /*7320*/  IMAD.MOV R14, RZ, RZ, -R15 ;  /* 0x000000ffff0e7224 */ /* 0x000fe800078e0a0f */
[----:B------:R-:W-:Y:S02]  /*7330*/  IMAD R14, R40, R14, R9 ;  /* 0x0000000e280e7224 */ /* 0x000fe400078e0209 */
[C---:B------:R-:W-:Y:S05]  /*7340*/  @!P0 IMAD.HI.U32 R10, R3.reuse, R4, RZ ;  /* 0x00000004030a8227 */ /* 0x040fea00078e00ff */
[----:B------:R-:W-:Y:S04]  /*7350*/  @!P0 SHF.R.U32.HI R10, RZ, R5, R10 ;  /* 0x00000005ff0a8219 */ /* 0x000fe8000001160a */
[----:B------:R-:W-:Y:S01]  /*7360*/  @!P0 SEL R0, R3, R10, !P2 ;  /* 0x0000000a03008207 */ /* 0x000fe20005000000 */
[----:B------:R-:W-:Y:S03]  /*7370*/  IMAD.MOV R10, RZ, RZ, -R3 ;  /* 0x000000ffff0a7224 */ /* 0x000fe600078e0a03 */
[----:B------:R-:W-:Y:S01]  /*7380*/  @!P0 IADD3 R15, PT, PT, R15, -R0, RZ ;  /* 0x800000000f0f8210 */ /* 0x000fe20007ffe0ff */
[----:B------:R-:W-:Y:S01]  /*7390*/  @!P0 IMAD R0, R11, R14, R0 ;  /* 0x0000000e0b008224 */ /* 0x000fe200078e0200 */
[----:B------:R-:W-:Y:S01]  /*73a0*/  IADD3 R11, PT, PT, -R9, RZ, RZ ;  /* 0x000000ff090b7210 */ /* 0x000fe20007ffe1ff */
[----:B------:R-:W-:Y:S02]  /*73b0*/  IMAD R13, R2, R10, R13 ;  /* 0x0000000a020d7224 */ /* 0x000fe400078e020d */
[----:B------:R-:W-:Y:S02]  /*73c0*/  @!P0 IMAD R9, R15, R40, R3 ;  /* 0x000000280f098224 */ /* 0x000fe400078e0203 */
[----:B------:R-:W-:Y:S02]  /*73d0*/  @!P0 IMAD.MOV.U32 R3, RZ, RZ, R0 ;  /* 0x000000ffff038224 */ /* 0x000fe400078e0000 */
[----:B------:R-:W-:Y:S02]  /*73e0*/  IMAD R8, R6, R11, R8 ;  /* 0x0000000b06087224 */ /* 0x000fe400078e0208 */
[----:B------:R-:W-:Y:S02]  /*73f0*/  IMAD R13, R3, R2, R13 ;  /* 0x00000002030d7224 */ /* 0x000fe400078e020d */
[----:B------:R-:W-:Y:S02]  /*7400*/  IMAD R8, R9, R6, R8 ;  /* 0x0000000609087224 */ /* 0x000fe400078e0208 */
.L_x_156:
[----:B------:R-:W-:Y:S05]  /*7410*/  BRA.U UP1, `(.L_x_157) ;  /* 0x0000000101107547 */ /* 0x000fea000b800000 */
[----:B------:R-:W-:Y:S04]  /*7420*/  MOV R0, UR7 ;  /* 0x0000000700007c02 */ /* 0x000fe80008000f00 */
[----:B------:R-:W-:Y:S04]  /*7430*/  SHF.L.U32 R3, R0, 0x1f, RZ ;  /* 0x0000001f00037819 */ /* 0x000fe800000006ff */
[----:B------:R-:W2:Y:S02]  /*7440*/  SYNCS.PHASECHK.TRANS64.TRYWAIT P0, [UR6+0x498], R3 ;  /* 0x00049803ff0075a7 */ /* 0x000ea40008001106 */
[----:B--2---:R-:W-:Y:S05]  /*7450*/  @!P0 BRA `(.L_x_158) ;  /* 0x0000004000d08947 */ /* 0x004fea0003800000 */
.L_x_157:
[----:B------:R-:W-:Y:S05]  /*7460*/  BRA.U !UP3, `(.L_x_159) ;  /* 0x000000010b347547 */ /* 0x000fea000b800000 */
[----:B------:R-:W-:Y:S01]  /*7470*/  UPLOP3.LUT UP0, UPT, UPT, UPT, UP2, 0x80, 0x8 ;  /* 0x000000000008789c */ /* 0x000fe20003f0f020 */
[----:B--2---:R-:W-:Y:S02]  /*7480*/  HFMA2 R0, -RZ, RZ, 0, 5.9604644775390625e-08 ;  /* 0x00000001ff007431 */ /* 0x004fe400000001ff */
[----:B------:R-:W-:Y:S03]  /*7490*/  IMAD.MOV.U32 R95, RZ, RZ, 0x1 ;  /* 0x00000001ff5f7424 */ /* 0x000fe600078e00ff */
[----:B------:R-:W-:Y:S05]  /*74a0*/  PLOP3.LUT P0, PT, PT, PT, UP0, 0x80, 0x8 ;  /* 0x000000000008781c */ /* 0x000fea0003f0f008 */
[----:B------:R-:W2:Y:S01]  /*74b0*/  @UP0 LDCU.64 UR10, c[0x0][0x888] ;  /* 0x00011100ff0a07ac */ /* 0x000ea20008000a00 */
[----:B------:R-:W-:Y:S07]  /*74c0*/  @UP0 UIMAD UR8, UR36, UR4, URZ ;  /* 0x00000004240802a4 */ /* 0x000fee000f8e02ff */
[----:B------:R-:W-:Y:S01]  /*74d0*/  @!P0 PRMT R95, R0, 0x7610, R95 ;  /* 0x00007610005f8816 */ /* 0x000fe2000000005f */
[----:B--2---:R-:W-:Y:S03]  /*74e0*/  @UP0 UIMAD.WIDE UR10, UR8, 0x4, UR10 ;  /* 0x00000004080a08a5 */ /* 0x004fe6000f8e020a */
[----:B------:R-:W2:Y:S03]  /*74f0*/  @!UP0 LDCU UR8, c[0x0][0x880] ;  /* 0x00011000ff0887ac */ /* 0x000ea60008000800 */
[----:B------:R-:W-:Y:S01]  /*7500*/  IMAD.U32 R10, RZ, RZ, UR10 ;  /* 0x0000000aff0a7e24 */ /* 0x000fe2000f8e00ff */
[----:B------:R-:W-:Y:S05]  /*7510*/  MOV R11, UR11 ;  /* 0x0000000b000b7c02 */ /* 0x000fea0008000f00 */
[----:B-----5:R4:W5:Y:S02]  /*7520*/  @P0 LDG.E R49, desc[UR40][R10.64] ;  /* 0x000000280a310981 */ /* 0x020964000c1e1900 */
[----:B--2-4-:R-:W-:Y:S07]  /*7530*/  @!P0 IMAD.U32 R49, RZ, RZ, UR8 ;  /* 0x00000008ff318e24 */ /* 0x014fee000f8e00ff */
.L_x_159:
[----:B-----5:R-:W-:Y:S01]  /*7540*/  @!P4 FSETP.EQ.AND P5, PT, R49, RZ, PT ;  /* 0x000000ff3100c20b */ /* 0x020fe20003fa2000 */
[----:B------:R-:W-:Y:S01]  /*7550*/  @!UPT UIADD3 URZ, UPT, UPT, URZ, URZ, URZ ;  /* 0x000000fffffff290 */ /* 0x000fe2000fffe0ff */
[----:B------:R-:W-:Y:S11]  /*7560*/  @!P4 BRA `(.L_x_160) ;  /* 0x000000000014c947 */ /* 0x000ff60003800000 */
[----:B------:R-:W-:Y:S02]  /*7570*/  LOP3.LUT P0, RZ, R95, 0xff, RZ, 0xc0, !PT ;  /* 0x000000ff5fff7812 */ /* 0x000fe4000780c0ff */
[----:B------:R-:W-:Y:S04]  /*7580*/  PLOP3.LUT P5, PT, PT, PT, UP0, 0x80, 0x8 ;  /* 0x000000000008781c */ /* 0x000fe80003faf008 */
[----:B------:R-:W-:Y:S07]  /*7590*/  PLOP3.LUT P5, PT, P5, PT, PT, 0x8, 0x80 ;  /* 0x000000000080781c */ /* 0x000fee0002fae170 */
[----:B------:R-:W-:Y:S11]  /*75a0*/  @P0 FSETP.EQ.AND P5, PT, R49, RZ, PT ;  /* 0x000000ff3100020b */ /* 0x000ff60003fa2000 */
[----:B------:R-:W-:Y:S02]  /*75b0*/  @!UPT UIADD3 URZ, UPT, UPT, URZ, URZ, URZ ;  /* 0x000000fffffff290 */ /* 0x000fe4000fffe0ff */
.L_x_160:
[----:B------:R-:W4:Y:S01]  /*75c0*/  SYNCS.PHASECHK.TRANS64.TRYWAIT P4, [UR6+0x488], R26 ;  /* 0x0004881aff0075a7 */ /* 0x000f220008081106 */
[----:B------:R-:W-:Y:S01]  /*75d0*/  @P3 SHF.R.U32.HI R27, RZ, 0x10, R21 ;  /* 0x00000010ff1b3819 */ /* 0x000fe20000011615 */
[----:B------:R-:W-:Y:S01]  /*75e0*/  VIADD R29, R29, 0x1 ;  /* 0x000000011d1d7836 */ /* 0x000fe20000000000 */
[----:B------:R-:W5:Y:S08]  /*75f0*/  LDC.64 R14, c[0x0][0xb10] ;  /* 0x0002c400ff0e7b82 */ /* 0x000f700000000a00 */
[----:B------:R-:W1:Y:S08]  /*7600*/  LDC.64 R10, c[0x0][0xb18] ;  /* 0x0002c600ff0a7b82 */ /* 0x000e700000000a00 */
[----:B--2---:R-:W2:Y:S08]  /*7610*/  @!P1 LDC R0, c[0x0][0xb20] ;  /* 0x0002c800ff009b82 */ /* 0x004eb00000000800 */
[----:B------:R-:W3:Y:S01]  /*7620*/  @!P1 LDC R3, c[0x0][0xb0c] ;  /* 0x0002c300ff039b82 */ /* 0x000ee20000000800 */
[----:B-----5:R-:W-:Y:S05]  /*7630*/  @!P1 IMAD.HI.U32 R14, R13, R14, RZ ;  /* 0x0000000e0d0e9227 */ /* 0x020fea00078e00ff */
[----:B------:R-:W-:Y:S01]  /*7640*/  @!P1 SHF.R.U32.HI R14, RZ, R15, R14 ;  /* 0x0000000fff0e9219 */ /* 0x000fe2000001160e */
[----:B-1----:R-:W-:Y:S01]  /*7650*/  @!P1 IMAD.HI.U32 R11, R8, R11, RZ ;  /* 0x0000000b080b9227 */ /* 0x002fe200078e00ff */
[----:B------:R-:W-:Y:S04]  /*7660*/  @!P1 ISETP.NE.AND P0, PT, R10, 0x1, PT ;  /* 0x000000010a00980c */ /* 0x000fe80003f05270 */
[----:B--2---:R-:W-:Y:S02]  /*7670*/  @!P1 SHF.R.U32.HI R9, RZ, R0, R11 ;  /* 0x00000000ff099219 */ /* 0x004fe4000001160b */
[----:B---3--:R-:W-:Y:S02]  /*7680*/  @!P1 ISETP.NE.AND P2, PT, R3, 0x1, PT ;  /* 0x000000010300980c */ /* 0x008fe40003f45270 */
[----:B------:R-:W-:Y:S02]  /*7690*/  @!P1 SEL R9, R8, R9, !P0 ;  /* 0x0000000908099207 */ /* 0x000fe40004000000 */
[----:B------:R-:W-:Y:S02]  /*76a0*/  ELECT P0, URZ, PT ;  /* 0x0000000000ff782f */ /* 0x000fe40003800000 */
[----:B------:R-:W-:Y:S05]  /*76b0*/  @!P1 SEL R14, R13, R14, !P2 ;  /* 0x0000000e0d0e9207 */ /* 0x000fea0005000000 */
[----:B------:R-:W-:Y:S02]  /*76c0*/  @!P1 IMAD.IADD R0, R9, 0x1, -R14 ;  /* 0x0000000109009824 */ /* 0x000fe400078e0a0e */
[----:B------:R-:W-:Y:S02]  /*76d0*/  @!P1 IMAD.IADD R9, R14, 0x1, -R9 ;  /* 0x000000010e099824 */ /* 0x000fe400078e0a09 */
[----:B------:R-:W-:Y:S02]  /*76e0*/  @!P1 IMAD R13, R0, R3, R13 ;  /* 0x00000003000d9224 */ /* 0x000fe400078e020d */
[----:B------:R-:W-:Y:S01]  /*76f0*/  @!P1 IMAD R8, R9, R10, R8 ;  /* 0x0000000a09089224 */ /* 0x000fe200078e0208 */
[----:B----4-:R-:W-:Y:S06]  /*7700*/  @!P4 BRA `(.L_x_161) ;  /* 0x00000040003cc947 */ /* 0x010fec0003800000 */
.L_x_351:
[----:B------:R-:W-:Y:S01]  /*7710*/  PLOP3.LUT P5, PT, P5, P0, PT, 0xf2, 0x2f ;  /* 0x00000000002f781c */ /* 0x000fe20002fa1e72 */
[----:B------:R-:W-:Y:S01]  /*7720*/  UMOV UR14, 0x0 ;  /* 0x00000000000e7882 */ /* 0x000fe20000000000 */
[----:B------:R-:W-:Y:S01]  /*7730*/  LOP3.LUT R30, R30, 0x1, RZ, 0x3c, !PT ;  /* 0x000000011e1e7812 */ /* 0x000fe200078e3cff */
[----:B------:R-:W-:Y:S01]  /*7740*/  UMOV UR15, 0x10000000 ;  /* 0x10000000000f7882 */ /* 0x000fe20000000000 */
[----:B------:R-:W-:Y:S01]  /*7750*/  UMOV UR12, UR36 ;  /* 0x00000024000c7c82 */ /* 0x000fe20008000000 */
[----:B------:R-:W-:Y:S08]  /*7760*/  @P3 R2UR UR36, R27 ;  /* 0x000000001b2432ca */ /* 0x000ff000000e0000 */
[----:B-1----:R-:W-:Y:S01]  /*7770*/  @!P5 IADD3 R3, P0, PT, R32, 0x580, RZ ;  /* 0x000005802003d810 */ /* 0x002fe20007f1e0ff */
[----:B------:R-:W-:Y:S01]  /*7780*/  @!P5 IMAD.SHL.U32 R94, R94, 0x40, RZ ;  /* 0x000000405e5ed824 */ /* 0x000fe200078e00ff */
[----:B------:R-:W-:Y:S01]  /*7790*/  VOTEU.ALL UP1, P5 ;  /* 0x0000000000ff7886 */ /* 0x000fe20002820000 */
[----:B------:R-:W-:Y:S01]  /*77a0*/  @!P5 IMAD.SHL.U32 R93, R93, 0x40, RZ ;  /* 0x000000405d5dd824 */ /* 0x000fe200078e00ff */
[----:B------:R-:W-:Y:S01]  /*77b0*/  @!P5 R2UR UR9, R3 ;  /* 0x000000000309d2ca */ /* 0x000fe200000e0000 */
[----:B------:R-:W-:Y:S01]  /*77c0*/  @!P5 IMAD.X R0, RZ, RZ, R33, P0 ;  /* 0x000000ffff00d224 */ /* 0x000fe200000e0621 */
[----:B------:R-:W-:Y:S01]  /*77d0*/  @!P5 R2UR UR10, R94 ;  /* 0x000000005e0ad2ca */ /* 0x000fe200000e0000 */
[----:B------:R-:W-:Y:S01]  /*77e0*/  IMAD.IADD R94, R8, 0x1, R81 ;  /* 0x00000001085e7824 */ /* 0x000fe200078e0251 */
[----:B------:R-:W-:Y:S01]  /*77f0*/  @!P5 R2UR UR11, R93 ;  /* 0x000000005d0bd2ca */ /* 0x000fe200000e0000 */
[----:B------:R-:W-:Y:S01]  /*7800*/  IMAD.IADD R93, R13, 0x1, R92 ;  /* 0x000000010d5d7824 */ /* 0x000fe200078e025c */
[----:B------:R-:W-:Y:S02]  /*7810*/  @!P5 R2UR UR8, R0 ;  /* 0x000000000008d2ca */ /* 0x000fe400000e0000 */
[C---:B------:R-:W-:Y:S04]  /*7820*/  ISETP.NE.AND P0, PT, R29.reuse, 0x2, PT ;  /* 0x000000021d00780c */ /* 0x040fe80003f05270 */
[----:B------:R-:W-:Y:S01]  /*7830*/  SEL R3, RZ, 0x1, P0 ;  /* 0x00000001ff037807 */ /* 0x000fe20000000000 */
[----:B------:R-:W-:Y:S01]  /*7840*/  IMAD.U32 R10, RZ, RZ, UR9 ;  /* 0x00000009ff0a7e24 */ /* 0x000fe2000f8e00ff */
[----:B------:R-:W-:Y:S01]  /*7850*/  @!UP1 UIADD3 UR9, UPT, UPT, UR6, 0x480, URZ ;  /* 0x0000048006099890 */ /* 0x000fe2000fffe0ff */
[----:B------:R-:W-:Y:S02]  /*7860*/  SEL R29, R29, RZ, P0 ;  /* 0x000000ff1d1d7207 */ /* 0x000fe40000000000 */
[----:B------:R-:W-:Y:S02]  /*7870*/  LOP3.LUT R28, R28, R3, RZ, 0x3c, !PT ;  /* 0x000000031c1c7212 */ /* 0x000fe400078e3cff */
[----:B------:R-:W-:Y:S01]  /*7880*/  IMAD.U32 R11, RZ, RZ, UR8 ;  /* 0x00000008ff0b7e24 */ /* 0x000fe2000f8e00ff */
[----:B------:R-:W-:Y:S01]  /*7890*/  @!P5 R2UR UR16, R10 ;  /* 0x000000000a10d2ca */ /* 0x000fe200000e0000 */
[----:B------:R-:W-:Y:S01]  /*78a0*/  @!UP1 UIADD3 UR8, UPT, UPT, UR6, 0x600, URZ ;  /* 0x0000060006089890 */ /* 0x000fe2000fffe0ff */
[----:B------:R-:W-:Y:S02]  /*78b0*/  VOTEU.ALL UP1, P5 ;  /* 0x0000000000ff7886 */ /* 0x000fe40002820000 */
[----:B------:R-:W-:Y:S11]  /*78c0*/  @!P5 R2UR UR17, R11 ;  /* 0x000000000b11d2ca */ /* 0x000ff600000e0000 */
[----:B------:R-:W-:Y:S02]  /*78d0*/  @!UPT UIADD3 URZ, UPT, UPT, URZ, URZ, URZ ;  /* 0x000000fffffff290 */ /* 0x000fe4000fffe0ff */
[----:B------:R2:W-:Y:S01]  /*78e0*/  @!UP1 UTMALDG.3D [UR8], [UR16], desc[UR14] ;  /* 0x00000e08100095b4 */ /* 0x0005e20008011000 */
[----:B------:R2:W-:Y:S01]  /*78f0*/  @!P5 SYNCS.ARRIVE.TRANS64.RED.A0TR RZ, [UR6+0x480], R25 ;  /* 0x00048019ffffd9a7 */ /* 0x0005e20008300406 */
[----:B------:R-:W-:Y:S01]  /*7900*/  UPLOP3.LUT UP1, UPT, UPT, UPT, UPT, 0x80, 0x8 ;  /* 0x000000000008789c */ /* 0x000fe20003f2f070 */
[----:B------:R-:W-:Y:S01]  /*7910*/  SYNCS.ARRIVE.TRANS64.RED.A1T0 RZ, [UR37], RZ ;  /* 0x000000ffffff79a7 */ /* 0x000fe20008100425 */
[----:B------:R-:W-:Y:S09]  /*7920*/  @P3 BRA `(.L_x_162) ;  /* 0xfffffff400b43947 */ /* 0x000ff2000383ffff */
[----:B------:R-:W-:Y:S07]  /*7930*/  MOV R0, UR6 ;  /* 0x0000000600007c02 */ /* 0x000fee0008000f00 */
.L_x_163:
[----:B-1----:R-:W-:-:S04]  /*7940*/  SHF.L.U32 R3, R30, 0x1f, RZ ;  /* 0x0000001f1e037819 */ /* 0x002fc800000006ff */
[----:B------:R1:W3:Y:S03]  /*7950*/  SYNCS.PHASECHK.TRANS64.TRYWAIT P0, [R0+URZ+0x488], R3 ;  /* 0x00048803000075a7 */ /* 0x0002e600080011ff */
[----:B---3--:R-:W-:Y:S05]  /*7960*/  @!P0 NANOSLEEP.SYNCS 0x989680 ;  /* 0x009896800000895d */ /* 0x008fea0003900000 */
[----:B------:R-:W3:Y:S02]  /*7970*/  @!P0 SYNCS.PHASECHK.TRANS64 P0, [R0+URZ+0x488], R3 ;  /* 0x00048803000085a7 */ /* 0x000ee400080010ff */
[----:B--23--:R-:W-:Y:S05]  /*7980*/  @P0 EXIT ;  /* 0x000000000000094d */ /* 0x00cfea0003800000 */
[----:B------:R-:W-:Y:S05]  /*7990*/  BRA `(.L_x_163) ;  /* 0xfffffffc00e87947 */ /* 0x000fea000383ffff */
.L_x_154:
[----:B------:R-:W-:-:S06]  /*79a0*/  UISETP.GE.AND UP1, UPT, UR10, 0x4, UPT ;  /* 0x000000040a00788c */ /* 0x000fcc000bf26270 */
[----:B------:R-:W-:-:S13]  /*79b0*/  PLOP3.LUT P0, PT, PT, PT, UP1, 0x80, 0x8 ;  /* 0x000000000008781c */ /* 0x000fda0003f0f018 */
[----:B------:R-:W-:Y:S05]  /*79c0*/  @!P0 EXIT ;  /* 0x000000000000894d */ /* 0x000fea0003800000 */
[----:B------:R-:W-:Y:S01]  /*79d0*/  BAR.SYNC.DEFER_BLOCKING 0x6, 0xa0 ;  /* 0x0182800000007b1d */ /* 0x000fe20000010000 */
[C---:B------:R-:W-:Y:S01]  /*79e0*/  IMAD.SHL.U32 R4, R103.reuse, 0x40, RZ ;  /* 0x0000004067047824 */ /* 0x040fe200078e00ff */
[----:B------:R-:W-:Y:S01]  /*79f0*/  SHF.R.U32.HI R3, RZ, 0x1, R103 ;  /* 0x00000001ff037819 */ /* 0x000fe20000011667 */
[----:B------:R-:W-:Y:S01]  /*7a00*/  IMAD.SHL.U32 R105, R106, 0x800, RZ ;  /* 0x000008006a697824 */ /* 0x000fe200078e00ff */
[----:B------:R-:W-:Y:S01]  /*7a10*/  CS2R R108, SRZ ;  /* 0x00000000006c7805 */ /* 0x000fe2000001ff00 */
[C---:B------:R-:W-:Y:S01]  /*7a20*/  IMAD.U32 R47, R103.reuse, 0x10000, RZ ;  /* 0x00010000672f7824 */ /* 0x040fe200078e00ff */
[----:B------:R-:W-:Y:S01]  /*7a30*/  UMOV UR43, 0x400 ;  /* 0x00000400002b7882 */ /* 0x000fe20000000000 */
[C---:B------:R-:W-:Y:S01]  /*7a40*/  LOP3.LUT R2, R4.reuse, 0x180, RZ, 0xc0, !PT ;  /* 0x0000018004027812 */ /* 0x040fe200078ec0ff */
[----:B------:R-:W-:Y:S01]  /*7a50*/  ULEA UR43, UR37, UR43, 0x18 ;  /* 0x0000002b252b7291 */ /* 0x000fe2000f8ec0ff */
[----:B------:R-:W1:Y:S01]  /*7a60*/  LDC R101, c[0x0][0x370] ;  /* 0x0000dc00ff657b82 */ /* 0x000e620000000800 */
[----:B------:R-:W-:Y:S01]  /*7a70*/  LOP3.LUT R4, R4, 0x640, RZ, 0xc0, !PT ;  /* 0x0000064004047812 */ /* 0x000fe200078ec0ff */
[----:B------:R-:W-:Y:S01]  /*7a80*/  IMAD.MOV.U32 R44, RZ, RZ, RZ ;  /* 0x000000ffff2c7224 */ /* 0x000fe200078e00ff */
[----:B------:R-:W-:Y:S01]  /*7a90*/  LOP3.LUT R3, R2, 0x20, R3, 0xf8, !PT ;  /* 0x0000002002037812 */ /* 0x000fe200078ef803 */
[----:B------:R-:W-:Y:S01]  /*7aa0*/  IMAD.SHL.U32 R2, R103, 0x8, RZ ;  /* 0x0000000867027824 */ /* 0x000fe200078e00ff */
[----:B------:R-:W-:Y:S01]  /*7ab0*/  LOP3.LUT R105, R4, 0x800, R105, 0xf8, !PT ;  /* 0x0000080004697812 */ /* 0x000fe200078ef869 */
[----:B------:R-:W-:Y:S01]  /*7ac0*/  UIADD3 UR4, UPT, UPT, UR43, 0x1600, URZ ;  /* 0x000016002b047890 */ /* 0x000fe2000fffe0ff */
[----:B------:R-:W-:Y:S01]  /*7ad0*/  IMAD.MOV.U32 R110, RZ, RZ, RZ ;  /* 0x000000ffff6e7224 */ /* 0x000fe200078e00ff */
[----:B------:R-:W2:Y:S01]  /*7ae0*/  LDC R42, c[0x0][0xb0c] ;  /* 0x0002c300ff2a7b82 */ /* 0x000ea20000000800 */
[----:B------:R-:W-:Y:S01]  /*7af0*/  LOP3.LUT R4, R3, 0x30, R2, 0x78, !PT ;  /* 0x0000003003047812 */ /* 0x000fe200078e7802 */
[----:B------:R-:W-:Y:S01]  /*7b00*/  IMAD.SHL.U32 R2, R106, 0x200000, RZ ;  /* 0x002000006a027824 */ /* 0x000fe200078e00ff */
[----:B------:R-:W3:Y:S01]  /*7b10*/  LDCU.64 UR46, c[0x0][0x348] ;  /* 0x00006900ff2e77ac */ /* 0x000ee20008000a00 */
[----:B------:R-:W-:Y:S01]  /*7b20*/  IMAD.SHL.U32 R3, R103, 0x10, RZ ;  /* 0x0000001067037824 */ /* 0x000fe200078e00ff */
[----:B------:R-:W-:Y:S01]  /*7b30*/  LOP3.LUT R105, R105, R4, RZ, 0xfc, !PT ;  /* 0x0000000469697212 */ /* 0x000fe200078efcff */
[----:B------:R-:W-:Y:S01]  /*7b40*/  IMAD.MOV.U32 R114, RZ, RZ, RZ ;  /* 0x000000ffff727224 */ /* 0x000fe200078e00ff */
[----:B------:R-:W4:Y:S01]  /*7b50*/  LDS R0, [UR43+0x550] ;  /* 0x0005502bff007984 */ /* 0x000f220008000800 */
[----:B------:R-:W1:Y:S01]  /*7b60*/  LDC R100, c[0x0][0xb20] ;  /* 0x0002c800ff647b82 */ /* 0x000e620000000800 */
[----:B------:R-:W-:Y:S01]  /*7b70*/  LOP3.LUT R2, R2, 0x200000, RZ, 0xc0, !PT ;  /* 0x0020000002027812 */ /* 0x000fe200078ec0ff */
[----:B------:R-:W-:Y:S01]  /*7b80*/  VIADD R104, R105, UR43 ;  /* 0x0000002b69687c36 */ /* 0x000fe20008000000 */
[----:B------:R-:W-:Y:S01]  /*7b90*/  LOP3.LUT R3, R3, 0x20, RZ, 0xc0, !PT ;  /* 0x0000002003037812 */ /* 0x000fe200078ec0ff */
[----:B------:R-:W-:Y:S01]  /*7ba0*/  IMAD.U32 R111, RZ, RZ, UR4 ;  /* 0x00000004ff6f7e24 */ /* 0x000fe2000f8e00ff */
[----:B------:R-:W-:Y:S01]  /*7bb0*/  LOP3.LUT R47, R2, 0x400000, R47, 0xf8, !PT ;  /* 0x00400000022f7812 */ /* 0x000fe200078ef82f */
[----:B------:R-:W1:Y:S01]  /*7bc0*/  LDCU.64 UR38, c[0x0][0x888] ;  /* 0x00011100ff2677ac */ /* 0x000e620008000a00 */
[----:B------:R-:W-:Y:S01]  /*7bd0*/  IADD3 R104, PT, PT, -R3, 0x600, R104 ;  /* 0x0000060003687810 */ /* 0x000fe20007ffe168 */
[----:B------:R-:W1:Y:S01]  /*7be0*/  LDC R41, c[0x0][0xb30] ;  /* 0x0002cc00ff297b82 */ /* 0x000e620000000800 */
[----:B------:R-:W-:-:S07]  /*7bf0*/  UIADD3 UR42, UPT, UPT, UR43, 0x600, URZ ;  /* 0x000006002b2a7890 */ /* 0x000fce000fffe0ff */
[----:B------:R-:W1:Y:S08]  /*7c00*/  LDC.64 R90, c[0x0][0xb10] ;  /* 0x0002c400ff5a7b82 */ /* 0x000e700000000a00 */
[----:B------:R-:W1:Y:S08]  /*7c10*/  LDC.64 R38, c[0x0][0xb18] ;  /* 0x0002c600ff267b82 */ /* 0x000e700000000a00 */
[----:B------:R-:W1:Y:S01]  /*7c20*/  LDC.64 R86, c[0x0][0x888] ;  /* 0x00022200ff567b82 */ /* 0x000e620000000a00 */
[----:B----4-:R-:W-:-:S07]  /*7c30*/  IMAD.IADD R47, R0, 0x1, R47 ;  /* 0x00000001002f7824 */ /* 0x010fce00078e022f */
[----:B------:R-:W4:Y:S08]  /*7c40*/  LDC.64 R36, c[0x0][0xb28] ;  /* 0x0002ca00ff247b82 */ /* 0x000f300000000a00 */
[----:B------:R-:W1:Y:S08]  /*7c50*/  LDC.64 R88, c[0x0][0x890] ;  /* 0x00022400ff587b82 */ /* 0x000e700000000a00 */
[----:B------:R-:W1:Y:S08]  /*7c60*/  LDC.64 R84, c[0x0][0x8b0] ;  /* 0x00022c00ff547b82 */ /* 0x000e700000000a00 */
[----:B------:R-:W1:Y:S08]  /*7c70*/  LDC.64 R82, c[0x0][0x8a8] ;  /* 0x00022a00ff527b82 */ /* 0x000e700000000a00 */
[----:B--23--:R-:W1:Y:S02]  /*7c80*/  LDC R102, c[0x0][0x374] ;  /* 0x0000dd00ff667b82 */ /* 0x00ce640000000800 */
.L_x_181:
[C---:B------:R-:W-:Y:S02]  /*7c90*/  LEA R0, R114.reuse, UR43, 0x3 ;  /* 0x0000002b72007c11 */ /* 0x040fe4000f8e18ff */
[----:B------:R-:W-:Y:S02]  /*7ca0*/  SHF.L.U32 R3, R109, 0x1f, RZ ;  /* 0x0000001f6d037819 */ /* 0x000fe400000006ff */
[----:B------:R-:W-:Y:S02]  /*7cb0*/  LEA R16, R114, UR43, 0x4 ;  /* 0x0000002b72107c11 */ /* 0x000fe4000f8e20ff */
[----:B--2---:R-:W2:Y:S02]  /*7cc0*/  SYNCS.PHASECHK.TRANS64.TRYWAIT P0, [R0+URZ+0x4a0], R3 ;  /* 0x0004a003000075a7 */ /* 0x004ea400080011ff */
[----:B--23--:R-:W-:Y:S05]  /*7cd0*/  @!P0 BRA `(.L_x_164) ;  /* 0x0000003800e08947 */ /* 0x00cfea0003800000 */
.L_x_352:
[----:B------:R-:W3:Y:S01]  /*7ce0*/  LDC.64 R12, c[0x0][0xb10] ;  /* 0x0002c400ff0c7b82 */ /* 0x000ee20000000a00 */
[----:B------:R-:W4:Y:S01]  /*7cf0*/  LDS.128 R16, [R16+0x530] ;  /* 0x0005300010107984 */ /* 0x000f220000000c00 */
[----:B-1----:R-:W-:Y:S01]  /*7d00*/  ISETP.NE.AND P1, PT, R41, 0x1, PT ;  /* 0x000000012900780c */ /* 0x002fe20003f25270 */
[----:B--2---:R-:W-:Y:S01]  /*7d10*/  VIADD R0, R0, 0x4b0 ;  /* 0x000004b000007836 */ /* 0x004fe20000000000 */
[----:B------:R-:W-:Y:S04]  /*7d20*/  ISETP.GE.AND P0, PT, R40, 0x1, PT ;  /* 0x000000012800780c */ /* 0x000fe80003f06270 */
[----:B------:R-:W1:Y:S01]  /*7d30*/  LDC.64 R10, c[0x0][0xb18] ;  /* 0x0002c600ff0a7b82 */ /* 0x000e620000000a00 */
[----:B------:R-:W-:Y:S01]  /*7d40*/  PRMT R0, RZ, 0x654, R0 ;  /* 0x00000654ff007816 */ /* 0x000fe20000000000 */
[----:B------:R-:W-:Y:S01]  /*7d50*/  @!PT LDS RZ, [RZ] ;  /* 0x00000000fffff984 */ /* 0x000fe20000000800 */
[----:B------:R-:W-:Y:S01]  /*7d60*/  @!PT LDS RZ, [RZ] ;  /* 0x00000000fffff984 */ /* 0x000fe20000000800 */
[----:B------:R-:W-:Y:S01]  /*7d70*/  @!PT LDS RZ, [RZ] ;  /* 0x00000000fffff984 */ /* 0x000fe20000000800 */
[----:B------:R-:W-:Y:S01]  /*7d80*/  @!PT LDS RZ, [RZ] ;  /* 0x00000000fffff984 */ /* 0x000fe20000000800 */
[----:B------:R2:W-:Y:S06]  /*7d90*/  MEMBAR.ALL.CTA ;  /* 0x0000000000007992 */ /* 0x0005ec0000008000 */
[----:B--2---:R-:W2:Y:S01]  /*7da0*/  FENCE.VIEW.ASYNC.S ;  /* 0x00000000000073c6 */ /* 0x004ea20000000000 */
[----:B------:R-:W1:Y:S08]  /*7db0*/  @!P1 LDC R14, c[0x0][0xb20] ;  /* 0x0002c800ff0e9b82 */ /* 0x000e700000000800 */
[----:B------:R-:W1:Y:S01]  /*7dc0*/  @!P1 LDC R9, c[0x0][0xb0c] ;  /* 0x0002c300ff099b82 */ /* 0x000e620000000800 */
[----:B--2---:R2:W-:Y:S01]  /*7dd0*/  SYNCS.ARRIVE.TRANS64.RED.A1T0 RZ, [R0+URZ], RZ ;  /* 0x000000ff00ff79a7 */ /* 0x0045e200081004ff */
[----:B----4-:R-:W-:Y:S04]  /*7de0*/  LOP3.LUT P4, RZ, R18, 0x1, RZ, 0xc0, !PT ;  /* 0x0000000112ff7812 */ /* 0x010fe8000788c0ff */
[----:B------:R-:W-:Y:S09]  /*7df0*/  P2R R112, PR, RZ, 0x10 ;  /* 0x00000010ff707803 */ /* 0x000ff20000000000 */
[----:B------:R-:W-:Y:S02]  /*7e00*/  @P4 MOV R45, R16 ;  /* 0x00000010002d4202 */ /* 0x000fe40000000f00 */
[----:B------:R-:W-:Y:S01]  /*7e10*/  @P4 LOP3.LUT R43, R17, 0xffff, RZ, 0xc0, !PT ;  /* 0x0000ffff112b4812 */ /* 0x000fe200078ec0ff */
[----:B--23--:R-:W-:Y:S06]  /*7e20*/  @!P0 BRA `(.L_x_165) ;  /* 0x0000000000a48947 */ /* 0x00cfec0003800000 */
[----:B------:R-:W-:Y:S01]  /*7e30*/  IMAD.HI.U32 R21, R102, R39, RZ ;  /* 0x0000002766157227 */ /* 0x000fe200078e00ff */
[----:B------:R-:W-:Y:S02]  /*7e40*/  ISETP.NE.AND P0, PT, R38, 0x1, PT ;  /* 0x000000012600780c */ /* 0x000fe40003f05270 */
[----:B------:R-:W-:Y:S01]  /*7e50*/  ISETP.NE.AND P2, PT, R40, 0x1, PT ;  /* 0x000000012800780c */ /* 0x000fe20003f45270 */
[----:B------:R-:W-:Y:S01]  /*7e60*/  IMAD.HI.U32 R20, R101, R90, RZ ;  /* 0x0000005a65147227 */ /* 0x000fe200078e00ff */
[----:B------:R-:W-:Y:S02]  /*7e70*/  SHF.R.U32.HI R21, RZ, R100, R21 ;  /* 0x00000064ff157219 */ /* 0x000fe40000011615 */
[----:B------:R-:W-:Y:S01]  /*7e80*/  ISETP.NE.AND P3, PT, R42, 0x1, PT ;  /* 0x000000012a00780c */ /* 0x000fe20003f65270 */
[----:B------:R-:W-:Y:S01]  /*7e90*/  IMAD.HI.U32 R24, R45, R90, RZ ;  /* 0x0000005a2d187227 */ /* 0x000fe200078e00ff */
[----:B------:R-:W-:Y:S02]  /*7ea0*/  SHF.R.U32.HI R20, RZ, R91, R20 ;  /* 0x0000005bff147219 */ /* 0x000fe40000011614 */
[----:B------:R-:W-:Y:S01]  /*7eb0*/  SEL R3, R102, R21, !P0 ;  /* 0x0000001566037207 */ /* 0x000fe20004000000 */
[----:B------:R-:W-:Y:S01]  /*7ec0*/  IMAD.HI.U32 R21, R43, R39, RZ ;  /* 0x000000272b157227 */ /* 0x000fe200078e00ff */
[----:B------:R-:W-:Y:S02]  /*7ed0*/  SEL R7, R101, R20, !P3 ;  /* 0x0000001465077207 */ /* 0x000fe40005800000 */
[----:B------:R-:W-:Y:S01]  /*7ee0*/  SHF.R.U32.HI R24, RZ, R91, R24 ;  /* 0x0000005bff187219 */ /* 0x000fe20000011618 */
[-C--:B------:R-:W-:Y:S04]  /*7ef0*/  IMAD.HI.U32 R20, R3, R36.reuse, RZ ;  /* 0x0000002403147227 */ /* 0x080fe800078e00ff */
[----:B------:R-:W-:Y:S01]  /*7f00*/  IMAD.HI.U32 R22, R7, R36, RZ ;  /* 0x0000002407167227 */ /* 0x000fe200078e00ff */
[-C--:B------:R-:W-:Y:S02]  /*7f10*/  @P2 SHF.R.U32.HI R3, RZ, R37.reuse, R20 ;  /* 0x00000025ff032219 */ /* 0x080fe40000011614 */
[----:B------:R-:W-:Y:S02]  /*7f20*/  SHF.R.U32.HI R20, RZ, R100, R21 ;  /* 0x00000064ff147219 */ /* 0x000fe40000011615 */
[----:B------:R-:W-:Y:S01]  /*7f30*/  @P2 SHF.R.U32.HI R7, RZ, R37, R22 ;  /* 0x00000025ff072219 */ /* 0x000fe20000011616 */
[C---:B------:R-:W-:Y:S01]  /*7f40*/  IMAD R2, R40.reuse, R3, RZ ;  /* 0x0000000328027224 */ /* 0x040fe200078e02ff */
[----:B------:R-:W-:Y:S02]  /*7f50*/  SEL R5, R43, R20, !P0 ;  /* 0x000000142b057207 */ /* 0x000fe40004000000 */
[----:B------:R-:W-:Y:S01]  /*7f60*/  SEL R3, R45, R24, !P3 ;  /* 0x000000182d037207 */ /* 0x000fe20005800000 */
[----:B------:R-:W-:Y:S01]  /*7f70*/  IMAD R4, R40, R7, RZ ;  /* 0x0000000728047224 */ /* 0x000fe200078e02ff */
[C---:B------:R-:W-:Y:S01]  /*7f80*/  ISETP.GE.AND P0, PT, R5.reuse, R2, PT ;  /* 0x000000020500720c */ /* 0x040fe20003f06270 */
[----:B------:R-:W-:Y:S03]  /*7f90*/  IMAD.HI.U32 R6, R5, R36, RZ ;  /* 0x0000002405067227 */ /* 0x000fe600078e00ff */
[----:B------:R-:W-:Y:S01]  /*7fa0*/  ISETP.GE.OR P0, PT, R3, R4, P0 ;  /* 0x000000040300720c */ /* 0x000fe20000706670 */
[----:B------:R-:W-:Y:S01]  /*7fb0*/  IMAD.MOV R4, RZ, RZ, -R3 ;  /* 0x000000ffff047224 */ /* 0x000fe200078e0a03 */
[-C--:B------:R-:W-:Y:S03]  /*7fc0*/  SHF.R.U32.HI R6, RZ, R37.reuse, R6 ;  /* 0x00000025ff067219 */ /* 0x080fe60000011606 */
[----:B------:R-:W-:Y:S01]  /*7fd0*/  IMAD R45, R42, R4, R45 ;  /* 0x000000042a2d7224 */ /* 0x000fe200078e022d */
[----:B------:R-:W-:Y:S05]  /*7fe0*/  SEL R15, R5, R6, !P2 ;  /* 0x00000006050f7207 */ /* 0x000fea0005000000 */
[----:B------:R-:W-:Y:S02]  /*7ff0*/  IMAD.MOV R6, RZ, RZ, -R15 ;  /* 0x000000ffff067224 */ /* 0x000fe400078e0a0f */
[C---:B------:R-:W-:Y:S04]  /*8000*/  @!P0 IMAD.HI.U32 R2, R3.reuse, R36, RZ ;  /* 0x0000002403028227 */ /* 0x040fe800078e00ff */
[----:B------:R-:W-:Y:S01]  /*8010*/  IMAD R6, R40, R6, R5 ;  /* 0x0000000628067224 */ /* 0x000fe200078e0205 */
[----:B------:R-:W-:Y:S04]  /*8020*/  @!P0 SHF.R.U32.HI R2, RZ, R37, R2 ;  /* 0x00000025ff028219 */ /* 0x000fe80000011602 */
[----:B------:R-:W-:Y:S02]  /*8030*/  @!P0 SEL R0, R3, R2, !P2 ;  /* 0x0000000203008207 */ /* 0x000fe40005000000 */
[----:B------:R-:W-:Y:S02]  /*8040*/  IADD3 R2, PT, PT, -R5, RZ, RZ ;  /* 0x000000ff05027210 */ /* 0x000fe40007ffe1ff */
[----:B------:R-:W-:Y:S01]  /*8050*/  @!P0 IADD3 R8, PT, PT, R15, -R0, RZ ;  /* 0x800000000f088210 */ /* 0x000fe20007ffe0ff */
[----:B------:R-:W-:Y:S02]  /*8060*/  @!P0 IMAD R0, R7, R6, R0 ;  /* 0x0000000607008224 */ /* 0x000fe400078e0200 */
[----:B------:R-:W-:Y:S02]  /*8070*/  IMAD R43, R38, R2, R43 ;  /* 0x00000002262b7224 */ /* 0x000fe400078e022b */
[----:B------:R-:W-:Y:S02]  /*8080*/  @!P0 IMAD R5, R8, R40, R3 ;  /* 0x0000002808058224 */ /* 0x000fe400078e0203 */
[----:B------:R-:W-:Y:S04]  /*8090*/  @!P0 IMAD.MOV.U32 R3, RZ, RZ, R0 ;  /* 0x000000ffff038224 */ /* 0x000fe800078e0000 */
[----:B------:R-:W-:Y:S02]  /*80a0*/  IMAD R45, R3, R42, R45 ;  /* 0x0000002a032d7224 */ /* 0x000fe400078e022d */
[----:B------:R-:W-:Y:S07]  /*80b0*/  IMAD R43, R5, R38, R43 ;  /* 0x00000026052b7224 */ /* 0x000fee00078e022b */
.L_x_165:
[----:B------:R-:W-:Y:S01]  /*80c0*/  @!P1 IMAD.HI.U32 R0, R45, R12, RZ ;  /* 0x0000000c2d009227 */ /* 0x000fe200078e00ff */
[----:B-1----:R-:W-:Y:S01]  /*80d0*/  @!P1 ISETP.NE.AND P0, PT, R10, 0x1, PT ;  /* 0x000000010a00980c */ /* 0x002fe20003f05270 */
[----:B------:R-:W-:Y:S01]  /*80e0*/  ULOP3.LUT UP0, URZ, UR42, 0x1b0, URZ, 0xc0, !UPT ;  /* 0x000001b02aff7892 */ /* 0x000fe2000f80c0ff */
[----:B------:R-:W-:Y:S01]  /*80f0*/  @!P1 ISETP.NE.AND P2, PT, R9, 0x1, PT ;  /* 0x000000010900980c */ /* 0x000fe20003f45270 */
[----:B------:R-:W-:Y:S01]  /*8100*/  @!P1 IMAD.HI.U32 R3, R43, R11, RZ ;  /* 0x0000000b2b039227 */ /* 0x000fe200078e00ff */
[----:B------:R-:W-:Y:S02]  /*8110*/  @!P1 SHF.R.U32.HI R0, RZ, R13, R0 ;  /* 0x0000000dff009219 */ /* 0x000fe40000011600 */
[----:B------:R-:W-:Y:S01]  /*8120*/  @P4 SHF.R.U32.HI R107, RZ, 0x10, R17 ;  /* 0x00000010ff6b4819 */ /* 0x000fe20000011611 */
[----:B------:R-:W-:Y:S01]  /*8130*/  VIADD R114, R114, 0x1 ;  /* 0x0000000172727836 */ /* 0x000fe20000000000 */
[----:B------:R-:W-:Y:S02]  /*8140*/  @!P1 SHF.R.U32.HI R2, RZ, R14, R3 ;  /* 0x0000000eff029219 */ /* 0x000fe40000011603 */
[----:B------:R-:W-:Y:S02]  /*8150*/  @!P1 SEL R3, R45, R0, !P2 ;  /* 0x000000002d039207 */ /* 0x000fe40005000000 */
[----:B------:R-:W-:Y:S05]  /*8160*/  @!P1 SEL R2, R43, R2, !P0 ;  /* 0x000000022b029207 */ /* 0x000fea0004000000 */
[----:B------:R-:W-:Y:S02]  /*8170*/  @!P1 IMAD.IADD R0, R2, 0x1, -R3 ;  /* 0x0000000102009824 */ /* 0x000fe400078e0a03 */
[----:B------:R-:W-:Y:S02]  /*8180*/  @!P1 IMAD.IADD R2, R3, 0x1, -R2 ;  /* 0x0000000103029824 */ /* 0x000fe400078e0a02 */
[----:B------:R-:W-:Y:S02]  /*8190*/  @!P1 IMAD R45, R0, R9, R45 ;  /* 0x00000009002d9224 */ /* 0x000fe400078e022d */
[----:B------:R-:W-:Y:S01]  /*81a0*/  @!P1 IMAD R43, R2, R10, R43 ;  /* 0x0000000a022b9224 */ /* 0x000fe200078e022b */
[----:B------:R-:W-:Y:S06]  /*81b0*/  BRA.U !UP0, `(.L_x_166) ;  /* 0x0000000108407547 */ /* 0x000fec000b800000 */
[----:B------:R-:W1:Y:S01]  /*81c0*/  LDCU.64 UR8, c[0x4][0x80] ;  /* 0x01001000ff0877ac */ /* 0x000e620008000a00 */
[----:B------:R-:W-:Y:S01]  /*81d0*/  MOV R3, 0x0 ;  /* 0x0000000000037802 */ /* 0x000fe20000000f00 */
[----:B------:R-:W-:Y:S02]  /*81e0*/  HFMA2 R12, -RZ, RZ, 0, 5.9604644775390625e-08 ;  /* 0x00000001ff0c7431 */ /* 0x000fe400000001ff */
[----:B------:R-:W-:Y:S02]  /*81f0*/  IMAD.MOV.U32 R8, RZ, RZ, 0x70 ;  /* 0x00000070ff087424 */ /* 0x000fe400078e00ff */
[----:B------:R-:W-:Y:S01]  /*8200*/  IMAD.MOV.U32 R13, RZ, RZ, RZ ;  /* 0x000000ffff0d7224 */ /* 0x000fe200078e00ff */
[----:B------:R-:W2:Y:S01]  /*8210*/  LDCU.64 UR6, c[0x4][0x88] ;  /* 0x01001100ff0677ac */ /* 0x000ea20008000a00 */
[----:B------:R-:W3:Y:S01]  /*8220*/  LDC.64 R2, c[0x4][R3] ;  /* 0x0100000003027b82 */ /* 0x000ee20000000a00 */
[----:B------:R-:W4:Y:S01]  /*8230*/  LDCU.64 UR4, c[0x4][0x8] ;  /* 0x01000100ff0477ac */ /* 0x000f220008000a00 */
[----:B-1----:R-:W-:Y:S01]  /*8240*/  MOV R5, UR9 ;  /* 0x0000000900057c02 */ /* 0x002fe20008000f00 */
[----:B------:R-:W-:Y:S01]  /*8250*/  IMAD.U32 R4, RZ, RZ, UR8 ;  /* 0x00000008ff047e24 */ /* 0x000fe2000f8e00ff */
[----:B--2---:R-:W-:Y:S01]  /*8260*/  MOV R7, UR7 ;  /* 0x0000000700077c02 */ /* 0x004fe20008000f00 */
[----:B------:R-:W-:Y:S01]  /*8270*/  IMAD.U32 R6, RZ, RZ, UR6 ;  /* 0x00000006ff067e24 */ /* 0x000fe2000f8e00ff */
[----:B----4-:R-:W-:Y:S01]  /*8280*/  MOV R11, UR5 ;  /* 0x00000005000b7c02 */ /* 0x010fe20008000f00 */
[----:B------:R-:W-:Y:S02]  /*8290*/  IMAD.U32 R10, RZ, RZ, UR4 ;  /* 0x00000004ff0a7e24 */ /* 0x000fe4000f8e00ff */
[----:B------:R-:W-:Y:S07]  /*82a0*/  LEPC R20, `(.L_x_166) ;  /* 0x000000001014794e */ /* 0x000fee0000000000 */
[----:B---3-5:R-:W-:Y:S05]  /*82b0*/  CALL.ABS.NOINC R2 ;  /* 0x0000000002007343 */ /* 0x028fea0003c00000 */
.L_x_166:
[----:B------:R-:W-:Y:S01]  /*82c0*/  LOP3.LUT P0, RZ, R111, 0x1b0, RZ, 0xc0, !PT ;  /* 0x000001b06fff7812 */ /* 0x000fe2000780c0ff */
[----:B------:R-:W-:Y:S11]  /*82d0*/  BSSY.RECONVERGENT B6, `(.L_x_167) ;  /* 0x0000013000067945 */ /* 0x000ff60003800200 */
[----:B------:R-:W-:Y:S01]  /*82e0*/  @!UPT UIADD3 URZ, UPT, UPT, URZ, URZ, URZ ;  /* 0x000000fffffff290 */ /* 0x000fe2000fffe0ff */
[----:B------:R-:W-:Y:S05]  /*82f0*/  @!P0 BRA `(.L_x_168) ;  /* 0x0000000000408947 */ /* 0x000fea0003800000 */
        /* <DEDUP_REMOVED lines=16> */
.L_x_168:
[----:B------:R-:W-:Y:S05]  /*8400*/  BSYNC.RECONVERGENT B6 ;  /* 0x0000000000067941 */ /* 0x000fea0003800200 */
.L_x_167:
[----:B------:R-:W-:Y:S01]  /*8410*/  ISETP.NE.U32.AND P3, PT, R88, RZ, PT ;  /* 0x000000ff5800720c */ /* 0x000fe20003f65070 */
[----:B------:R-:W-:Y:S01]  /*8420*/  UISETP.NE.AND UP1, UPT, UR44, URZ, UPT ;  /* 0x000000ff2c00728c */ /* 0x000fe2000bf25270 */
[----:B------:R-:W-:Y:S02]  /*8430*/  ISETP.NE.U32.AND P4, PT, R84, RZ, PT ;  /* 0x000000ff5400720c */ /* 0x000fe40003f85070 */
[----:B------:R-:W-:Y:S02]  /*8440*/  ISETP.NE.AND.EX P3, PT, R89, RZ, PT, P3 ;  /* 0x000000ff5900720c */ /* 0x000fe40003f65330 */
[----:B------:R-:W-:Y:S02]  /*8450*/  PLOP3.LUT P1, PT, PT, PT, PT, 0x8, 0x80 ;  /* 0x000000000080781c */ /* 0x000fe40003f2e170 */
[----:B------:R-:W-:Y:S02]  /*8460*/  PLOP3.LUT P0, PT, PT, PT, UP1, 0x80, 0x8 ;  /* 0x000000000008781c */ /* 0x000fe40003f0f018 */
[----:B------:R-:W-:Y:S02]  /*8470*/  ISETP.NE.AND.EX P4, PT, R85, RZ, PT, P4 ;  /* 0x000000ff5500720c */ /* 0x000fe40003f85340 */
[----:B------:R-:W1:Y:S09]  /*8480*/  @UP1 LDCU.64 UR4, c[0x0][0x888] ;  /* 0x00011100ff0417ac */ /* 0x000e720008000a00 */
[----:B------:R-:W-:Y:S01]  /*8490*/  @P0 PLOP3.LUT P1, PT, P3, PT, PT, 0x80, 0x8 ;  /* 0x000000000008081c */ /* 0x000fe20001f2f070 */
[----:B-1----:R-:W-:Y:S04]  /*84a0*/  @UP1 UISETP.NE.U32.AND UP0, UPT, UR4, URZ, UPT ;  /* 0x000000ff0400128c */ /* 0x002fe8000bf05070 */
[----:B------:R-:W-:Y:S04]  /*84b0*/  @UP1 UISETP.NE.AND.EX UP0, UPT, UR5, URZ, UPT, UP0 ;  /* 0x000000ff0500128c */ /* 0x000fe8000bf05300 */
[----:B------:R-:W-:Y:S01]  /*84c0*/  @UP1 USEL UR4, URZ, 0xffffffff, UP0 ;  /* 0xffffffffff041887 */ /* 0x000fe20008000000 */
[----:B------:R-:W-:Y:S11]  /*84d0*/  @!P3 BRA `(.L_x_169) ;  /* 0x00000000002cb947 */ /* 0x000ff60003800000 */
[----:B------:R-:W-:Y:S01]  /*84e0*/  ISETP.NE.U32.AND P2, PT, R86, RZ, PT ;  /* 0x000000ff5600720c */ /* 0x000fe20003f45070 */
[----:B------:R-:W-:Y:S03]  /*84f0*/  IMAD.MOV.U32 R95, RZ, RZ, 0x1 ;  /* 0x00000001ff5f7424 */ /* 0x000fe600078e00ff */
[----:B------:R-:W-:Y:S11]  /*8500*/  ISETP.NE.AND.EX P2, PT, R87, RZ, PT, P2 ;  /* 0x000000ff5700720c */ /* 0x000ff60003f45320 */
[----:B------:R-:W-:Y:S02]  /*8510*/  @!UPT UIADD3 URZ, UPT, UPT, URZ, URZ, URZ ;  /* 0x000000fffffff290 */ /* 0x000fe4000fffe0ff */
[----:B------:R-:W1:Y:S01]  /*8520*/  @P2 LDC.64 R2, c[0x0][0x888] ;  /* 0x00022200ff022b82 */ /* 0x000e620000000a00 */
[----:B------:R-:W-:Y:S04]  /*8530*/  @P2 IMAD R0, R88, UR36, RZ ;  /* 0x0000002458002c24 */ /* 0x000fe8000f8e02ff */
[----:B-1----:R-:W-:Y:S04]  /*8540*/  @P2 IMAD.WIDE R2, R0, 0x4, R2 ;  /* 0x0000000400022825 */ /* 0x002fe800078e0202 */
[----:B------:R-:W-:Y:S01]  /*8550*/  HFMA2 R0, -RZ, RZ, 0, 5.9604644775390625e-08 ;  /* 0x00000001ff007431 */ /* 0x000fe200000001ff */
[----:B-----5:R1:W5:Y:S04]  /*8560*/  @P2 LDG.E R49, desc[UR40][R2.64] ;  /* 0x0000002802312981 */ /* 0x020368000c1e1900 */
[----:B------:R-:W-:Y:S01]  /*8570*/  @!P2 PRMT R95, R0, 0x7610, R95 ;  /* 0x00007610005fa816 */ /* 0x000fe2000000005f */
[----:B-1----:R-:W2:Y:S06]  /*8580*/  @!P2 LDC R49, c[0x0][0x880] ;  /* 0x00022000ff31ab82 */ /* 0x002eac0000000800 */
.L_x_169:
[----:B------:R-:W-:Y:S05]  /*8590*/  @!P4 BRA `(.L_x_170) ;  /* 0x000000000020c947 */ /* 0x000fea0003800000 */
[----:B------:R-:W-:Y:S04]  /*85a0*/  ISETP.NE.U32.AND P2, PT, R82, RZ, PT ;  /* 0x000000ff5200720c */ /* 0x000fe80003f45070 */
[----:B------:R-:W-:Y:S11]  /*85b0*/  ISETP.NE.AND.EX P2, PT, R83, RZ, PT, P2 ;  /* 0x000000ff5300720c */ /* 0x000ff60003f45320 */
[----:B------:R-:W-:Y:S02]  /*85c0*/  @!UPT UIADD3 URZ, UPT, UPT, URZ, URZ, URZ ;  /* 0x000000fffffff290 */ /* 0x000fe4000fffe0ff */
[----:B------:R-:W1:Y:S01]  /*85d0*/  @P2 LDC.64 R2, c[0x0][0x8a8] ;  /* 0x00022a00ff022b82 */ /* 0x000e620000000a00 */
[----:B------:R-:W-:Y:S04]  /*85e0*/  @P2 IMAD R0, R84, UR36, RZ ;  /* 0x0000002454002c24 */ /* 0x000fe8000f8e02ff */
[----:B-1----:R-:W-:Y:S05]  /*85f0*/  @P2 IMAD.WIDE R2, R0, 0x4, R2 ;  /* 0x0000000400022825 */ /* 0x002fea00078e0202 */
[----:B-----5:R1:W5:Y:S02]  /*8600*/  @P2 LDG.E R46, desc[UR40][R2.64] ;  /* 0x00000028022e2981 */ /* 0x020364000c1e1900 */
[----:B-1----:R-:W3:Y:S02]  /*8610*/  @!P2 LDC R46, c[0x0][0x8a0] ;  /* 0x00022800ff2eab82 */ /* 0x002ee40000000800 */
.L_x_170:
[----:B--2--5:R-:W-:Y:S01]  /*8620*/  @P0 FSETP.NEU.AND P4, PT, R49, RZ, PT ;  /* 0x000000ff3100020b */ /* 0x024fe20003f8d000 */
[----:B------:R-:W-:Y:S01]  /*8630*/  IMAD.U32 R0, RZ, RZ, UR4 ;  /* 0x00000004ff007e24 */ /* 0x000fe2000f8e00ff */
[----:B------:R-:W-:Y:S01]  /*8640*/  @P0 LOP3.LUT P2, RZ, R95, 0xff, RZ, 0xc0, !PT ;  /* 0x000000ff5fff0812 */ /* 0x000fe2000784c0ff */
[----:B------:R-:W-:Y:S01]  /*8650*/  BSSY B1, `(.L_x_171) ;  /* 0x0000034000017945 */ /* 0x000fe20003800000 */
[----:B------:R-:W-:Y:S01]  /*8660*/  @P0 SEL R3, RZ, 0xffffffff, P4 ;  /* 0xffffffffff030807 */ /* 0x000fe20002000000 */
[C---:B------:R-:W-:Y:S01]  /*8670*/  IMAD R32, R44.reuse, 0x20, R47 ;  /* 0x000000202c207824 */ /* 0x040fe200078e022f */
[----:B------:R-:W-:Y:S02]  /*8680*/  LEA R113, R44, UR43, 0x3 ;  /* 0x0000002b2c717c11 */ /* 0x000fe4000f8e18ff */
[----:B------:R-:W-:Y:S02]  /*8690*/  CS2R R54, SRZ ;  /* 0x0000000000367805 */ /* 0x000fe4000001ff00 */
[----:B------:R-:W-:Y:S02]  /*86a0*/  @P1 SEL R3, R0, R3, !P2 ;  /* 0x0000000300031207 */ /* 0x000fe40005000000 */
[----:B------:R-:W-:Y:S02]  /*86b0*/  CS2R R52, SRZ ;  /* 0x0000000000347805 */ /* 0x000fe4000001ff00 */
[----:B------:R-:W-:Y:S02]  /*86c0*/  SHF.L.U32 R2, R110, 0x1f, RZ ;  /* 0x0000001f6e027819 */ /* 0x000fe400000006ff */
[----:B------:R-:W-:Y:S02]  /*86d0*/  CS2R R58, SRZ ;  /* 0x00000000003a7805 */ /* 0x000fe4000001ff00 */
[----:B------:R-:W-:Y:S02]  /*86e0*/  @P0 LOP3.LUT R3, R3, 0x1, RZ, 0xc0, !PT ;  /* 0x0000000103030812 */ /* 0x000fe400078ec0ff */
[----:B------:R-:W-:Y:S02]  /*86f0*/  CS2R R56, SRZ ;  /* 0x0000000000387805 */ /* 0x000fe4000001ff00 */
[----:B------:R-:W-:Y:S02]  /*8700*/  PLOP3.LUT P5, PT, PT, PT, PT, 0x8, 0x80 ;  /* 0x000000000080781c */ /* 0x000fe40003fae170 */
[----:B------:R-:W-:Y:S11]  /*8710*/  ISETP.NE.U32.OR P1, PT, R3, 0x1, !P0 ;  /* 0x000000010300780c */ /* 0x000ff60004725470 */
[----:B------:R-:W-:Y:S02]  /*8720*/  @!UPT UIADD3 URZ, UPT, UPT, URZ, URZ, URZ ;  /* 0x000000fffffff290 */ /* 0x000fe4000fffe0ff */
[----:B------:R-:W-:Y:S04]  /*8730*/  @P1 SHF.L.U32 R4, R108, 0x1f, RZ ;  /* 0x0000001f6c041819 */ /* 0x000fe800000006ff */
[----:B------:R-:W1:Y:S01]  /*8740*/  @P1 SYNCS.PHASECHK.TRANS64.TRYWAIT P0, [UR43+0x480], R4 ;  /* 0x00048004ff0015a7 */ /* 0x000e62000800112b */
[----:B------:R2:W4:Y:S01]  /*8750*/  SYNCS.PHASECHK.TRANS64.TRYWAIT P4, [R113+URZ+0x4c0], R2 ;  /* 0x0004c002710075a7 */ /* 0x00052200080811ff */
[----:B-1----:R-:W-:Y:S01]  /*8760*/  @P1 PLOP3.LUT P5, PT, P0, PT, PT, 0x8, 0x80 ;  /* 0x000000000080181c */ /* 0x002fe200007ae170 */
[----:B------:R-:W-:Y:S01]  /*8770*/  @!UPT UIADD3 URZ, UPT, UPT, URZ, URZ, URZ ;  /* 0x000000fffffff290 */ /* 0x000fe2000fffe0ff */
[----:B--2-4-:R-:W-:Y:S11]  /*8780*/  @!P1 BRA `(.L_x_172) ;  /* 0x0000000000809947 */ /* 0x014ff60003800000 */
[----:B------:R-:W-:Y:S01]  /*8790*/  ISETP.NE.U32.AND P0, PT, RZ, UR38, PT ;  /* 0x00000026ff007c0c */ /* 0x000fe2000bf05070 */
[----:B------:R-:W-:Y:S01]  /*87a0*/  BSSY B0, `(.L_x_173) ;  /* 0x0000012000007945 */ /* 0x000fe20003800000 */
[----:B------:R-:W-:Y:S02]  /*87b0*/  FSETP.NEU.AND P2, PT, R49, RZ, PT ;  /* 0x000000ff3100720b */ /* 0x000fe40003f4d000 */
[----:B------:R-:W-:Y:S02]  /*87c0*/  CS2R R58, SRZ ;  /* 0x00000000003a7805 */ /* 0x000fe4000001ff00 */
[----:B------:R-:W-:Y:S02]  /*87d0*/  ISETP.NE.AND.EX P0, PT, RZ, UR39, PT, P0 ;  /* 0x00000027ff007c0c */ /* 0x000fe4000bf05300 */
[----:B------:R-:W-:Y:S02]  /*87e0*/  CS2R R56, SRZ ;  /* 0x0000000000387805 */ /* 0x000fe4000001ff00 */
[----:B------:R-:W-:Y:S02]  /*87f0*/  LOP3.LUT P1, RZ, R95, 0xff, RZ, 0xc0, !PT ;  /* 0x000000ff5fff7812 */ /* 0x000fe4000782c0ff */
[----:B------:R-:W-:Y:S02]  /*8800*/  CS2R R54, SRZ ;  /* 0x0000000000367805 */ /* 0x000fe4000001ff00 */
[----:B------:R-:W-:Y:S02]  /*8810*/  SEL R0, RZ, 0xffffffff, P2 ;  /* 0xffffffffff007807 */ /* 0x000fe40001000000 */
[----:B------:R-:W-:Y:S02]  /*8820*/  CS2R R52, SRZ ;  /* 0x0000000000347805 */ /* 0x000fe4000001ff00 */
[----:B------:R-:W-:Y:S04]  /*8830*/  SEL R3, RZ, 0xffffffff, P0 ;  /* 0xffffffffff037807 */ /* 0x000fe80000000000 */
[----:B------:R-:W-:Y:S04]  /*8840*/  @P3 SEL R0, R3, R0, !P1 ;  /* 0x0000000003003207 */ /* 0x000fe80004800000 */
[----:B------:R-:W-:Y:S04]  /*8850*/  LOP3.LUT R0, R0, 0x1, RZ, 0xc0, !PT ;  /* 0x0000000100007812 */ /* 0x000fe800078ec0ff */
[----:B------:R-:W-:Y:S01]  /*8860*/  ISETP.NE.U32.AND P0, PT, R0, 0x1, PT ;  /* 0x000000010000780c */ /* 0x000fe20003f05070 */
[----:B------:R-:W-:Y:S01]  /*8870*/  @!UPT UIADD3 URZ, UPT, UPT, URZ, URZ, URZ ;  /* 0x000000fffffff290 */ /* 0x000fe2000fffe0ff */
[----:B------:R-:W-:Y:S11]  /*8880*/  @!P5 BRA `(.L_x_174) ;  /* 0x00000000000cd947 */ /* 0x000ff60003800000 */
[----:B------:R-:W-:Y:S04]  /*8890*/  SHF.L.U32 R3, R108, 0x1f, RZ ;  /* 0x0000001f6c037819 */ /* 0x000fe800000006ff */
[----:B------:R-:W1:Y:S02]  /*88a0*/  SYNCS.PHASECHK.TRANS64.TRYWAIT P1, [UR43+0x480], R3 ;  /* 0x00048003ff0075a7 */ /* 0x000e64000802112b */
[----:B-1----:R-:W-:Y:S05]  /*88b0*/  @!P1 BRA `(.L_x_175) ;  /* 0x0000002c00fc9947 */ /* 0x002fea0003800000 */
.L_x_174:
[----:B------:R-:W-:Y:S05]  /*88c0*/  BSYNC B0 ;  /* 0x0000000000007941 */ /* 0x000fea0003800000 */
.L_x_173:
[----:B------:R2:W4:Y:S01]  /*88d0*/  @P0 LDS.128 R56, [R105+UR43+0x600] ;  /* 0x0006002b69380984 */ /* 0x0005220008000c00 */
[----:B------:R-:W-:Y:S01]  /*88e0*/  UIADD3 UR4, UPT, UPT, UR43, 0x488, URZ ;  /* 0x000004882b047890 */ /* 0x000fe2000fffe0ff */
[----:B------:R-:W-:Y:S02]  /*88f0*/  LOP3.LUT R108, R108, 0x1, RZ, 0x3c, !PT ;  /* 0x000000016c6c7812 */ /* 0x000fe400078e3cff */
[----:B------:R2:W1:Y:S01]  /*8900*/  @P0 LDS.128 R52, [R104+0x10] ;  /* 0x0000100068340984 */ /* 0x0004620000000c00 */
[----:B------:R-:W-:Y:S01]  /*8910*/  UPRMT UR4, UR37, 0x654, UR4 ;  /* 0x0000065425047896 */ /* 0x000fe20008000004 */
[----:B------:R-:W-:Y:S01]  /*8920*/  @!PT LDS RZ, [RZ] ;  /* 0x00000000fffff984 */ /* 0x000fe20000000800 */
[----:B------:R-:W-:Y:S01]  /*8930*/  @!PT LDS RZ, [RZ] ;  /* 0x00000000fffff984 */ /* 0x000fe20000000800 */
[----:B------:R-:W-:Y:S01]  /*8940*/  @!PT LDS RZ, [RZ] ;  /* 0x00000000fffff984 */ /* 0x000fe20000000800 */
[----:B------:R-:W-:Y:S01]  /*8950*/  @!PT LDS RZ, [RZ] ;  /* 0x00000000fffff984 */ /* 0x000fe20000000800 */
[----:B------:R5:W-:Y:S06]  /*8960*/  MEMBAR.ALL.CTA ;  /* 0x0000000000007992 */ /* 0x000bec0000008000 */
[----:B-----5:R-:W5:Y:S02]  /*8970*/  FENCE.VIEW.ASYNC.S ;  /* 0x00000000000073c6 */ /* 0x020f640000000000 */
[----:B-----5:R-:W-:Y:S03]  /*8980*/  SYNCS.ARRIVE.TRANS64.RED.A1T0 RZ, [UR4], RZ ;  /* 0x000000ffffff79a7 */ /* 0x020fe60008100404 */
.L_x_172:
[----:B------:R-:W-:Y:S05]  /*8990*/  BSYNC B1 ;  /* 0x0000000000017941 */ /* 0x000fea0003800000 */
.L_x_171:
[----:B-1----:R-:W-:Y:S04]  /*89a0*/  SHF.R.U32.HI R3, RZ, 0x15, R32 ;  /* 0x00000015ff037819 */ /* 0x002fe80000011620 */
[----:B------:R-:W-:Y:S01]  /*89b0*/  LOP3.LUT P0, RZ, R3, 0x3, R106, 0x48, !PT ;  /* 0x0000000303ff7812 */ /* 0x000fe2000780486a */
[----:B------:R-:W-:Y:S01]  /*89c0*/  @!UPT UIADD3 URZ, UPT, UPT, URZ, URZ, URZ ;  /* 0x000000fffffff290 */ /* 0x000fe2000fffe0ff */
[----:B------:R-:W-:Y:S11]  /*89d0*/  @P4 BRA `(.L_x_176) ;  /* 0x0000000000084947 */ /* 0x000ff60003800000 */
[----:B------:R-:W1:Y:S02]  /*89e0*/  SYNCS.PHASECHK.TRANS64.TRYWAIT P1, [R113+URZ+0x4c0], R2 ;  /* 0x0004c002710075a7 */ /* 0x000e6400080211ff */
[----:B-1----:R-:W-:Y:S05]  /*89f0*/  @!P1 BRA `(.L_x_177) ;  /* 0x0000002c00c49947 */ /* 0x002fea0003800000 */
.L_x_176:
[----:B------:R-:W-:Y:S05]  /*8a00*/  @!P0 BRA `(.L_x_178) ;  /* 0x0000000000408947 */ /* 0x000fea0003800000 */
[----:B------:R-:W1:Y:S01]  /*8a10*/  LDCU.64 UR8, c[0x4][0x70] ;  /* 0x01000e00ff0877ac */ /* 0x000e620008000a00 */
[----:B------:R-:W-:Y:S01]  /*8a20*/  MOV R3, 0x0 ;  /* 0x0000000000037802 */ /* 0x000fe20000000f00 */
[----:B------:R-:W-:Y:S02]  /*8a30*/  HFMA2 R12, -RZ, RZ, 0, 5.9604644775390625e-08 ;  /* 0x00000001ff0c7431 */ /* 0x000fe400000001ff */
[----:B------:R-:W-:Y:S02]  /*8a40*/  IMAD.MOV.U32 R8, RZ, RZ, 0x192 ;  /* 0x00000192ff087424 */ /* 0x000fe400078e00ff */
[----:B------:R-:W-:Y:S01]  /*8a50*/  IMAD.MOV.U32 R13, RZ, RZ, RZ ;  /* 0x000000ffff0d7224 */ /* 0x000fe200078e00ff */
[----:B------:R-:W5:Y:S01]  /*8a60*/  LDCU.64 UR6, c[0x4][0x78] ;  /* 0x01000f00ff0677ac */ /* 0x000f620008000a00 */
[----:B------:R-:W2:Y:S01]  /*8a70*/  LDC.64 R2, c[0x4][R3] ;  /* 0x0100000003027b82 */ /* 0x000ea20000000a00 */
[----:B------:R-:W3:Y:S01]  /*8a80*/  LDCU.64 UR4, c[0x4][0x10] ;  /* 0x01000200ff0477ac */ /* 0x000ee20008000a00 */
[----:B-1----:R-:W-:Y:S01]  /*8a90*/  MOV R5, UR9 ;  /* 0x0000000900057c02 */ /* 0x002fe20008000f00 */
[----:B------:R-:W-:Y:S01]  /*8aa0*/  IMAD.U32 R4, RZ, RZ, UR8 ;  /* 0x00000008ff047e24 */ /* 0x000fe2000f8e00ff */
[----:B-----5:R-:W-:Y:S01]  /*8ab0*/  MOV R7, UR7 ;  /* 0x0000000700077c02 */ /* 0x020fe20008000f00 */
[----:B------:R-:W-:Y:S01]  /*8ac0*/  IMAD.U32 R6, RZ, RZ, UR6 ;  /* 0x00000006ff067e24 */ /* 0x000fe2000f8e00ff */
[----:B---3--:R-:W-:Y:S01]  /*8ad0*/  MOV R11, UR5 ;  /* 0x00000005000b7c02 */ /* 0x008fe20008000f00 */
[----:B------:R-:W-:Y:S02]  /*8ae0*/  IMAD.U32 R10, RZ, RZ, UR4 ;  /* 0x00000004ff0a7e24 */ /* 0x000fe4000f8e00ff */
[----:B------:R-:W-:Y:S07]  /*8af0*/  LEPC R20, `(.L_x_178) ;  /* 0x000000001014794e */ /* 0x000fee0000000000 */
[----:B--2-4-:R-:W-:Y:S05]  /*8b00*/  CALL.ABS.NOINC R2 ;  /* 0x0000000002007343 */ /* 0x014fea0003c00000 */
.L_x_178:
[----:B------:R-:W-:Y:S01]  /*8b10*/  LOP3.LUT P0, RZ, R103, 0x60, RZ, 0xc0, !PT ;  /* 0x0000006067ff7812 */ /* 0x000fe2000780c0ff */
[----:B------:R-:W-:Y:S05]  /*8b20*/  WARPSYNC.ALL ;  /* 0x0000000000007948 */ /* 0x000fea0003800000 */
[----:B------:R-:W-:Y:S01]  /*8b30*/  R2UR UR4, R32 ;  /* 0x00000000200472ca */ /* 0x000fe200000e0000 */
[----:B------:R-:W-:Y:S01]  /*8b40*/  BSSY.RECONVERGENT B0, `(.L_x_179) ;  /* 0x000009e000007945 */ /* 0x000fe20003800200 */
[-C--:B----4-:R-:W-:Y:S02]  /*8b50*/  F2FP.F16.E4M3.UNPACK_B R50, R56.reuse ;  /* 0x00000038ff32723e */ /* 0x090fe400020006ff */
[----:B------:R-:W-:Y:S02]  /*8b60*/  F2FP.F16.E4M3.UNPACK_B R63, R56.H1 ;  /* 0x00000038ff3f723e */ /* 0x000fe400030006ff */
[-C--:B------:R-:W-:Y:S01]  /*8b70*/  F2FP.F16.E4M3.UNPACK_B R56, R57.reuse ;  /* 0x00000039ff38723e */ /* 0x080fe200020006ff */
[--C-:B------:R-:W-:Y:S01]  /*8b80*/  HADD2.F32 R48, -RZ, R50.reuse.H0_H0 ;  /* 0x20000032ff307230 */ /* 0x100fe20000004100 */
[----:B------:R-:W-:Y:S01]  /*8b90*/  F2FP.F16.E4M3.UNPACK_B R57, R57.H1 ;  /* 0x00000039ff39723e */ /* 0x000fe200030006ff */
[----:B------:R-:W-:Y:S01]  /*8ba0*/  HADD2.F32 R50, -RZ, R50.H1_H1 ;  /* 0x30000032ff327230 */ /* 0x000fe20000004100 */
[-C--:B------:R-:W-:Y:S01]  /*8bb0*/  F2FP.F16.E4M3.UNPACK_B R66, R52.reuse ;  /* 0x00000034ff42723e */ /* 0x080fe200020006ff */
[--C-:B------:R-:W-:Y:S01]  /*8bc0*/  HADD2.F32 R51, -RZ, R63.reuse.H0_H0 ;  /* 0x2000003fff337230 */ /* 0x100fe20000004100 */
[----:B------:R-:W-:Y:S01]  /*8bd0*/  F2FP.F16.E4M3.UNPACK_B R68, R52.H1 ;  /* 0x00000034ff44723e */ /* 0x000fe200030006ff */
[----:B------:R-:W1:Y:S01]  /*8be0*/  LDTM.x32 R4, tmem[UR4] ;  /* 0x00000004000479ee */ /* 0x000e6200082c0000 */
[----:B------:R-:W-:Y:S01]  /*8bf0*/  NOP ;  /* 0x0000000000007918 */ /* 0x000fe20000000000 */
[----:B------:R-:W-:Y:S01]  /*8c00*/  IADD3 R113, PT, PT, R113, 0x4e0, RZ ;  /* 0x000004e071717810 */ /* 0x000fe20007ffe0ff */
[--C-:B------:R-:W-:Y:S01]  /*8c10*/  HADD2.F32 R65, -RZ, R66.reuse.H0_H0 ;  /* 0x20000042ff417230 */ /* 0x100fe20000004100 */
[----:B------:R-:W-:Y:S01]  /*8c20*/  F2FP.F16.E4M3.UNPACK_B R61, R58 ;  /* 0x0000003aff3d723e */ /* 0x000fe200020006ff */
[----:B------:R-:W-:Y:S01]  /*8c30*/  HADD2.F32 R66, -RZ, R66.H1_H1 ;  /* 0x30000042ff427230 */ /* 0x000fe20000004100 */
[----:B------:R-:W-:Y:S01]  /*8c40*/  LOP3.LUT R113, R113, 0xfefffff8, RZ, 0xc0, !PT ;  /* 0xfefffff871717812 */ /* 0x000fe200078ec0ff */
[----:B------:R-:W-:Y:S01]  /*8c50*/  HADD2.F32 R52, -RZ, R63.H1_H1 ;  /* 0x3000003fff347230 */ /* 0x000fe20000004100 */
[-C--:B------:R-:W-:Y:S01]  /*8c60*/  F2FP.F16.E4M3.UNPACK_B R70, R53.reuse ;  /* 0x00000035ff46723e */ /* 0x080fe200020006ff */
[----:B------:R-:W-:Y:S01]  /*8c70*/  HADD2.F32 R67, -RZ, R68.H0_H0 ;  /* 0x20000044ff437230 */ /* 0x000fe20000004100 */
[----:B-1----:R1:W-:Y:S01]  /*8c80*/  SYNCS.ARRIVE.TRANS64.RED.A1T0 RZ, [R113+URZ], RZ ;  /* 0x000000ff71ff79a7 */ /* 0x0023e200081004ff */
[----:B------:R-:W-:Y:S01]  /*8c90*/  F2FP.F16.E4M3.UNPACK_B R72, R53.H1 ;  /* 0x00000035ff48723e */ /* 0x000fe200030006ff */
[----:B------:R-:W-:Y:S01]  /*8ca0*/  HADD2.F32 R53, -RZ, R56.H0_H0 ;  /* 0x20000038ff357230 */ /* 0x000fe20000004100 */
[-C--:B------:R-:W-:Y:S01]  /*8cb0*/  F2FP.F16.E4M3.UNPACK_B R74, R54.reuse ;  /* 0x00000036ff4a723e */ /* 0x080fe200020006ff */
[----:B------:R-:W-:Y:S01]  /*8cc0*/  HADD2.F32 R69, -RZ, R70.H0_H0 ;  /* 0x20000046ff457230 */ /* 0x000fe20000004100 */
[----:B------:R-:W-:Y:S01]  /*8cd0*/  F2FP.F16.E4M3.UNPACK_B R76, R54.H1 ;  /* 0x00000036ff4c723e */ /* 0x000fe200030006ff */
[----:B------:R-:W-:Y:S01]  /*8ce0*/  HADD2.F32 R54, -RZ, R56.H1_H1 ;  /* 0x30000038ff367230 */ /* 0x000fe20000004100 */
[----:B------:R-:W-:Y:S01]  /*8cf0*/  F2FP.F16.E4M3.UNPACK_B R60, R58.H1 ;  /* 0x0000003aff3c723e */ /* 0x000fe200030006ff */
[----:B------:R-:W-:Y:S01]  /*8d00*/  HADD2.F32 R58, -RZ, R61.H1_H1 ;  /* 0x3000003dff3a7230 */ /* 0x000fe20000004100 */
[----:B------:R-:W-:Y:S01]  /*8d10*/  F2FP.F16.E4M3.UNPACK_B R78, R55 ;  /* 0x00000037ff4e723e */ /* 0x000fe200020006ff */
[----:B------:R-:W-:Y:S01]  /*8d20*/  HADD2.F32 R71, -RZ, R70.H1_H1 ;  /* 0x30000046ff477230 */ /* 0x000fe20000004100 */
[----:B------:R-:W-:Y:S01]  /*8d30*/  F2FP.F16.E4M3.UNPACK_B R62, R59 ;  /* 0x0000003bff3e723e */ /* 0x000fe200020006ff */
[--C-:B------:R-:W-:Y:S01]  /*8d40*/  HADD2.F32 R73, -RZ, R74.reuse.H0_H0 ;  /* 0x2000004aff497230 */ /* 0x100fe20000004100 */
[----:B------:R-:W-:Y:S01]  /*8d50*/  F2FP.F16.E4M3.UNPACK_B R80, R55.H1 ;  /* 0x00000037ff50723e */ /* 0x000fe200030006ff */
[C---:B---3--:R-:W-:Y:S01]  /*8d60*/  FMUL R4, R46.reuse, R4 ;  /* 0x000000042e047220 */ /* 0x048fe20000400000 */
[C---:B------:R-:W-:Y:S01]  /*8d70*/  FMUL R5, R46.reuse, R5 ;  /* 0x000000052e057220 */ /* 0x040fe20000400000 */
[C---:B------:R-:W-:Y:S01]  /*8d80*/  FMUL R8, R46.reuse, R8 ;  /* 0x000000082e087220 */ /* 0x040fe20000400000 */
[C---:B------:R-:W-:Y:S01]  /*8d90*/  FMUL R9, R46.reuse, R9 ;  /* 0x000000092e097220 */ /* 0x040fe20000400000 */
[C---:B------:R-:W-:Y:S01]  /*8da0*/  FFMA R4, R49.reuse, R48, R4 ;  /* 0x0000003031047223 */ /* 0x040fe20000000004 */
[C---:B------:R-:W-:Y:S01]  /*8db0*/  FFMA R5, R49.reuse, R50, R5 ;  /* 0x0000003231057223 */ /* 0x040fe20000000005 */
[C---:B------:R-:W-:Y:S01]  /*8dc0*/  FMUL R12, R46.reuse, R12 ;  /* 0x0000000c2e0c7220 */ /* 0x040fe20000400000 */
[C---:B------:R-:W-:Y:S01]  /*8dd0*/  FMUL R13, R46.reuse, R13 ;  /* 0x0000000d2e0d7220 */ /* 0x040fe20000400000 */
[C---:B------:R-:W-:Y:S01]  /*8de0*/  FMUL R16, R46.reuse, R16 ;  /* 0x000000102e107220 */ /* 0x040fe20000400000 */
[C---:B------:R-:W-:Y:S01]  /*8df0*/  FMUL R17, R46.reuse, R17 ;  /* 0x000000112e117220 */ /* 0x040fe20000400000 */
[C---:B------:R-:W-:Y:S01]  /*8e00*/  FMUL R20, R46.reuse, R20 ;  /* 0x000000142e147220 */ /* 0x040fe20000400000 */
[C---:B------:R-:W-:Y:S01]  /*8e10*/  FMUL R21, R46.reuse, R21 ;  /* 0x000000152e157220 */ /* 0x040fe20000400000 */
[C---:B------:R-:W-:Y:S01]  /*8e20*/  FMUL R0, R46.reuse, R24 ;  /* 0x000000182e007220 */ /* 0x040fe20000400000 */
[C---:B------:R-:W-:Y:S01]  /*8e30*/  FMUL R2, R46.reuse, R25 ;  /* 0x000000192e027220 */ /* 0x040fe20000400000 */
[----:B------:R-:W-:Y:S02]  /*8e40*/  HADD2.F32 R74, -RZ, R74.H1_H1 ;  /* 0x3000004aff4a7230 */ /* 0x000fe40000004100 */
[C---:B------:R-:W-:Y:S01]  /*8e50*/  FMUL R24, R46.reuse, R28 ;  /* 0x0000001c2e187220 */ /* 0x040fe20000400000 */
[C---:B------:R-:W-:Y:S01]  /*8e60*/  FMUL R25, R46.reuse, R29 ;  /* 0x0000001d2e197220 */ /* 0x040fe20000400000 */
[--C-:B------:R-:W-:Y:S02]  /*8e70*/  HADD2.F32 R77, -RZ, R78.reuse.H0_H0 ;  /* 0x2000004eff4d7230 */ /* 0x100fe40000004100 */
[C---:B------:R-:W-:Y:S01]  /*8e80*/  FMUL R28, R46.reuse, R32 ;  /* 0x000000202e1c7220 */ /* 0x040fe20000400000 */
[----:B------:R-:W-:Y:S02]  /*8e90*/  HADD2.F32 R78, -RZ, R78.H1_H1 ;  /* 0x3000004eff4e7230 */ /* 0x000fe40000004100 */
[C---:B------:R-:W-:Y:S01]  /*8ea0*/  FMUL R29, R46.reuse, R33 ;  /* 0x000000212e1d7220 */ /* 0x040fe20000400000 */
[C---:B------:R-:W-:Y:S01]  /*8eb0*/  FMUL R6, R46.reuse, R6 ;  /* 0x000000062e067220 */ /* 0x040fe20000400000 */
[C---:B------:R-:W-:Y:S01]  /*8ec0*/  FMUL R7, R46.reuse, R7 ;  /* 0x000000072e077220 */ /* 0x040fe20000400000 */
[--C-:B------:R-:W-:Y:S02]  /*8ed0*/  HADD2.F32 R55, -RZ, R57.reuse.H0_H0 ;  /* 0x20000039ff377230 */ /* 0x100fe40000004100 */
[C---:B------:R-:W-:Y:S01]  /*8ee0*/  FMUL R10, R46.reuse, R10 ;  /* 0x0000000a2e0a7220 */ /* 0x040fe20000400000 */
[C---:B------:R-:W-:Y:S01]  /*8ef0*/  FFMA R6, R49.reuse, R51, R6 ;  /* 0x0000003331067223 */ /* 0x040fe20000000006 */
[----:B------:R-:W-:Y:S02]  /*8f00*/  HADD2.F32 R56, -RZ, R57.H1_H1 ;  /* 0x30000039ff387230 */ /* 0x000fe40000004100 */
[C---:B------:R-:W-:Y:S01]  /*8f10*/  FFMA R7, R49.reuse, R52, R7 ;  /* 0x0000003431077223 */ /* 0x040fe20000000007 */
[C---:B------:R-:W-:Y:S01]  /*8f20*/  FFMA R8, R49.reuse, R53, R8 ;  /* 0x0000003531087223 */ /* 0x040fe20000000008 */
[C---:B------:R-:W-:Y:S01]  /*8f30*/  FFMA R9, R49.reuse, R54, R9 ;  /* 0x0000003631097223 */ /* 0x040fe20000000009 */
[----:B------:R-:W-:Y:S02]  /*8f40*/  HADD2.F32 R57, -RZ, R61.H0_H0 ;  /* 0x2000003dff397230 */ /* 0x000fe40000004100 */
[----:B------:R-:W-:Y:S01]  /*8f50*/  FFMA R10, R49, R55, R10 ;  /* 0x00000037310a7223 */ /* 0x000fe2000000000a */
[----:B------:R-:W-:Y:S01]  /*8f60*/  F2FP.SATFINITE.E4M3.F32.PACK_AB_MERGE_C R96, R7, R6, RZ ;  /* 0x000000060760723e */ /* 0x000fe200048070ff */
[----:B------:R-:W-:Y:S02]  /*8f70*/  HADD2.F32 R61, -RZ, R62.H0_H0 ;  /* 0x2000003eff3d7230 */ /* 0x000fe40000004100 */
[C---:B------:R-:W-:Y:S01]  /*8f80*/  FMUL R11, R46.reuse, R11 ;  /* 0x0000000b2e0b7220 */ /* 0x040fe20000400000 */
[----:B------:R-:W-:Y:S01]  /*8f90*/  F2FP.F16.E4M3.UNPACK_B R64, R59.H1 ;  /* 0x0000003bff40723e */ /* 0x000fe200030006ff */
[----:B------:R-:W-:Y:S01]  /*8fa0*/  HADD2.F32 R59, -RZ, R60.H0_H0 ;  /* 0x2000003cff3b7230 */ /* 0x000fe20000004100 */
[----:B------:R-:W-:Y:S01]  /*8fb0*/  F2FP.SATFINITE.E4M3.F32.PACK_AB_MERGE_C R96, R5, R4, R96 ;  /* 0x000000040560723e */ /* 0x000fe20004807060 */
[C---:B------:R-:W-:Y:S01]  /*8fc0*/  FFMA R11, R49.reuse, R56, R11 ;  /* 0x00000038310b7223 */ /* 0x040fe2000000000b */
[C---:B------:R-:W-:Y:S01]  /*8fd0*/  FFMA R12, R49.reuse, R57, R12 ;  /* 0x00000039310c7223 */ /* 0x040fe2000000000c */
[----:B------:R-:W-:Y:S01]  /*8fe0*/  FFMA R13, R49, R58, R13 ;  /* 0x0000003a310d7223 */ /* 0x000fe2000000000d */
[----:B------:R-:W-:Y:S02]  /*8ff0*/  HADD2.F32 R62, -RZ, R62.H1_H1 ;  /* 0x3000003eff3e7230 */ /* 0x000fe40000004100 */
[C---:B------:R-:W-:Y:S01]  /*9000*/  FMUL R14, R46.reuse, R14 ;  /* 0x0000000e2e0e7220 */ /* 0x040fe20000400000 */
[----:B------:R-:W-:Y:S01]  /*9010*/  HADD2.F32 R60, -RZ, R60.H1_H1 ;  /* 0x3000003cff3c7230 */ /* 0x000fe20000004100 */
[----:B------:R-:W-:Y:S01]  /*9020*/  F2FP.SATFINITE.E4M3.F32.PACK_AB_MERGE_C R97, R11, R10, RZ ;  /* 0x0000000a0b61723e */ /* 0x000fe200048070ff */
[C---:B------:R-:W-:Y:S01]  /*9030*/  FMUL R15, R46.reuse, R15 ;  /* 0x0000000f2e0f7220 */ /* 0x040fe20000400000 */
[--C-:B------:R-:W-:Y:S02]  /*9040*/  HADD2.F32 R63, -RZ, R64.reuse.H0_H0 ;  /* 0x20000040ff3f7230 */ /* 0x100fe40000004100 */
[----:B------:R-:W-:Y:S01]  /*9050*/  FFMA R14, R49, R59, R14 ;  /* 0x0000003b310e7223 */ /* 0x000fe2000000000e */
[----:B------:R-:W-:Y:S01]  /*9060*/  F2FP.SATFINITE.E4M3.F32.PACK_AB_MERGE_C R97, R9, R8, R97 ;  /* 0x000000080961723e */ /* 0x000fe20004807061 */
[C---:B------:R-:W-:Y:S01]  /*9070*/  FFMA R15, R49.reuse, R60, R15 ;  /* 0x0000003c310f7223 */ /* 0x040fe2000000000f */
[C---:B------:R-:W-:Y:S01]  /*9080*/  FFMA R16, R49.reuse, R61, R16 ;  /* 0x0000003d31107223 */ /* 0x040fe20000000010 */
[C---:B------:R-:W-:Y:S01]  /*9090*/  FFMA R17, R49.reuse, R62, R17 ;  /* 0x0000003e31117223 */ /* 0x040fe20000000011 */
[----:B------:R-:W-:Y:S02]  /*90a0*/  HADD2.F32 R64, -RZ, R64.H1_H1 ;  /* 0x30000040ff407230 */ /* 0x000fe40000004100 */
[C---:B------:R-:W-:Y:S01]  /*90b0*/  FMUL R18, R46.reuse, R18 ;  /* 0x000000122e127220 */ /* 0x040fe20000400000 */
[C---:B------:R-:W-:Y:S01]  /*90c0*/  FMUL R19, R46.reuse, R19 ;  /* 0x000000132e137220 */ /* 0x040fe20000400000 */
[----:B------:R-:W-:Y:S02]  /*90d0*/  HADD2.F32 R68, -RZ, R68.H1_H1 ;  /* 0x30000044ff447230 */ /* 0x000fe40000004100 */
[C---:B------:R-:W-:Y:S01]  /*90e0*/  FMUL R22, R46.reuse, R22 ;  /* 0x000000162e167220 */ /* 0x040fe20000400000 */
[C---:B------:R-:W-:Y:S01]  /*90f0*/  FFMA R18, R49.reuse, R63, R18 ;  /* 0x0000003f31127223 */ /* 0x040fe20000000012 */
[C---:B------:R-:W-:Y:S01]  /*9100*/  FFMA R19, R49.reuse, R64, R19 ;  /* 0x0000004031137223 */ /* 0x040fe20000000013 */
[C---:B------:R-:W-:Y:S01]  /*9110*/  FMUL R23, R46.reuse, R23 ;  /* 0x000000172e177220 */ /* 0x040fe20000400000 */
[C---:B------:R-:W-:Y:S01]  /*9120*/  FFMA R20, R49.reuse, R65, R20 ;  /* 0x0000004131147223 */ /* 0x040fe20000000014 */
[C---:B------:R-:W-:Y:S01]  /*9130*/  FFMA R21, R49.reuse, R66, R21 ;  /* 0x0000004231157223 */ /* 0x040fe20000000015 */
[--C-:B------:R-:W-:Y:S02]  /*9140*/  HADD2.F32 R70, -RZ, R72.reuse.H0_H0 ;  /* 0x20000048ff467230 */ /* 0x100fe40000004100 */
[C---:B------:R-:W-:Y:S01]  /*9150*/  FFMA R22, R49.reuse, R67, R22 ;  /* 0x0000004331167223 */ /* 0x040fe20000000016 */
[----:B------:R-:W-:Y:S02]  /*9160*/  HADD2.F32 R72, -RZ, R72.H1_H1 ;  /* 0x30000048ff487230 */ /* 0x000fe40000004100 */
[C---:B------:R-:W-:Y:S01]  /*9170*/  FMUL R3, R46.reuse, R26 ;  /* 0x0000001a2e037220 */ /* 0x040fe20000400000 */
        /* <DEDUP_REMOVED lines=16> */
[----:B------:R-:W-:Y:S01]  /*9280*/  FFMA R31, R49, R76, R31 ;  /* 0x0000004c311f7223 */ /* 0x000fe2000000001f */
[----:B------:R-:W-:Y:S01]  /*9290*/  FMUL R35, R46, R35 ;  /* 0x000000232e237220 */ /* 0x000fe20000400000 */
[----:B------:R-:W-:Y:S01]  /*92a0*/  F2FP.SATFINITE.E4M3.F32.PACK_AB_MERGE_C R98, R15, R14, RZ ;  /* 0x0000000e0f62723e */ /* 0x000fe200048070ff */
[----:B------:R-:W-:Y:S01]  /*92b0*/  FFMA R28, R49, R77, R28 ;  /* 0x0000004d311c7223 */ /* 0x000fe2000000001c */
[----:B------:R-:W-:Y:S01]  /*92c0*/  F2FP.SATFINITE.E4M3.F32.PACK_AB_MERGE_C R99, R19, R18, RZ ;  /* 0x000000121363723e */ /* 0x000fe200048070ff */
[C---:B------:R-:W-:Y:S01]  /*92d0*/  FFMA R29, R49.reuse, R78, R29 ;  /* 0x0000004e311d7223 */ /* 0x040fe2000000001d */
[C---:B------:R-:W-:Y:S01]  /*92e0*/  FFMA R30, R49.reuse, R79, R30 ;  /* 0x0000004f311e7223 */ /* 0x040fe2000000001e */
[----:B------:R-:W-:Y:S01]  /*92f0*/  FFMA R35, R49, R80, R35 ;  /* 0x0000005031237223 */ /* 0x000fe20000000023 */
[----:B------:R-:W-:Y:S02]  /*9300*/  F2FP.SATFINITE.E4M3.F32.PACK_AB_MERGE_C R98, R13, R12, R98 ;  /* 0x0000000c0d62723e */ /* 0x000fe40004807062 */
[----:B------:R-:W-:Y:S02]  /*9310*/  F2FP.SATFINITE.E4M3.F32.PACK_AB_MERGE_C R99, R17, R16, R99 ;  /* 0x000000101163723e */ /* 0x000fe40004807063 */
[----:B------:R-:W-:Y:S02]  /*9320*/  F2FP.SATFINITE.E4M3.F32.PACK_AB_MERGE_C R116, R23, R22, RZ ;  /* 0x000000161774723e */ /* 0x000fe400048070ff */
[----:B------:R-:W-:Y:S01]  /*9330*/  F2FP.SATFINITE.E4M3.F32.PACK_AB_MERGE_C R117, R27, R3, RZ ;  /* 0x000000031b75723e */ /* 0x000fe200048070ff */
[----:B------:R3:W-:Y:S01]  /*9340*/  STS.128 [R105+UR43+0x1600], R96 ;  /* 0x0016006069007988 */ /* 0x0007e20008000c2b */
[----:B------:R-:W-:Y:S02]  /*9350*/  F2FP.SATFINITE.E4M3.F32.PACK_AB_MERGE_C R115, R31, R26, RZ ;  /* 0x0000001a1f73723e */ /* 0x000fe400048070ff */
[----:B------:R-:W-:Y:S02]  /*9360*/  F2FP.SATFINITE.E4M3.F32.PACK_AB_MERGE_C R120, R35, R30, RZ ;  /* 0x0000001e2378723e */ /* 0x000fe400048070ff */
[----:B------:R-:W-:Y:S02]  /*9370*/  F2FP.SATFINITE.E4M3.F32.PACK_AB_MERGE_C R116, R21, R20, R116 ;  /* 0x000000141574723e */ /* 0x000fe40004807074 */
[----:B------:R-:W-:Y:S02]  /*9380*/  F2FP.SATFINITE.E4M3.F32.PACK_AB_MERGE_C R117, R2, R0, R117 ;  /* 0x000000000275723e */ /* 0x000fe40004807075 */
[----:B------:R-:W-:Y:S02]  /*9390*/  F2FP.SATFINITE.E4M3.F32.PACK_AB_MERGE_C R118, R25, R24, R115 ;  /* 0x000000181976723e */ /* 0x000fe40004807073 */
[----:B------:R-:W-:Y:S02]  /*93a0*/  F2FP.SATFINITE.E4M3.F32.PACK_AB_MERGE_C R119, R29, R28, R120 ;  /* 0x0000001c1d77723e */ /* 0x000fe40004807078 */
[----:B-1----:R-:W-:Y:S03]  /*93b0*/  IADD3 R113, PT, PT, R44, 0x1, RZ ;  /* 0x000000012c717810 */ /* 0x002fe60007ffe0ff */
[----:B------:R3:W-:Y:S01]  /*93c0*/  STS.128 [R104+0x1010], R116 ;  /* 0x0010107468007388 */ /* 0x0007e20000000c00 */
[----:B------:R-:W-:Y:S01]  /*93d0*/  @!PT LDS RZ, [RZ] ;  /* 0x00000000fffff984 */ /* 0x000fe20000000800 */
[----:B------:R-:W-:Y:S01]  /*93e0*/  @!PT LDS RZ, [RZ] ;  /* 0x00000000fffff984 */ /* 0x000fe20000000800 */
[----:B------:R-:W-:Y:S01]  /*93f0*/  @!PT LDS RZ, [RZ] ;  /* 0x00000000fffff984 */ /* 0x000fe20000000800 */
[----:B------:R-:W-:Y:S01]  /*9400*/  @!PT LDS RZ, [RZ] ;  /* 0x00000000fffff984 */ /* 0x000fe20000000800 */
[----:B------:R1:W-:Y:S07]  /*9410*/  MEMBAR.ALL.CTA ;  /* 0x0000000000007992 */ /* 0x0003ee0000008000 */
[----:B-1----:R-:W1:Y:S02]  /*9420*/  FENCE.VIEW.ASYNC.S ;  /* 0x00000000000073c6 */ /* 0x002e640000000000 */
[----:B-1----:R-:W-:Y:S06]  /*9430*/  BAR.SYNC.DEFER_BLOCKING 0x1, 0x80 ;  /* 0x0042000000007b1d */ /* 0x002fec0000010000 */
[----:B------:R-:W-:Y:S05]  /*9440*/  @P0 BRA `(.L_x_180) ;  /* 0x0000000000340947 */ /* 0x000fea0003800000 */
[----:B------:R-:W-:Y:S01]  /*9450*/  UIADD3 UR12, UPT, UPT, UR43, 0x1600, URZ ;  /* 0x000016002b0c7890 */ /* 0x000fe2000fffe0ff */
[----:B------:R-:W-:Y:S01]  /*9460*/  R2UR UR9, R94 ;  /* 0x000000005e0972ca */ /* 0x000fe200000e0000 */
[----:B------:R-:W-:Y:S01]  /*9470*/  UIADD3 UR10, UP0, UPT, UR46, 0x680, URZ ;  /* 0x000006802e0a7890 */ /* 0x000fe2000ff1e0ff */
[----:B------:R-:W-:Y:S01]  /*9480*/  R2UR UR8, R93 ;  /* 0x000000005d0872ca */ /* 0x000fe200000e0000 */
[----:B------:R-:W-:Y:S02]  /*9490*/  UMOV UR7, UR36 ;  /* 0x0000002400077c82 */ /* 0x000fe40008000000 */
[----:B------:R-:W-:Y:S01]  /*94a0*/  IMAD.U32 R111, RZ, RZ, UR12 ;  /* 0x0000000cff6f7e24 */ /* 0x000fe2000f8e00ff */
[----:B------:R-:W-:Y:S04]  /*94b0*/  UIADD3.X UR11, UPT, UPT, URZ, UR47, URZ, UP0, !UPT ;  /* 0x0000002fff0b7290 */ /* 0x000fe800087fe4ff */
[----:B------:R-:W-:Y:S03]  /*94c0*/  R2UR UR4, R111 ;  /* 0x000000006f0472ca */ /* 0x000fe600000e0000 */
[----:B------:R-:W-:Y:S02]  /*94d0*/  USHF.L.U32 UR5, UR9, 0x6, URZ ;  /* 0x0000000609057899 */ /* 0x000fe400080006ff */
[----:B------:R-:W-:Y:S09]  /*94e0*/  USHF.L.U32 UR6, UR8, 0x6, URZ ;  /* 0x0000000608067899 */ /* 0x000ff200080006ff */
[----:B------:R1:W-:Y:S01]  /*94f0*/  UTMASTG.3D [UR4], [UR10] ;  /* 0x000000040a0073b5 */ /* 0x0003e20008010000 */
[----:B------:R0:W-:Y:S01]  /*9500*/  UTMACMDFLUSH ;  /* 0x00000000000079b7 */ /* 0x0001e20000000000 */
[----:B-1----:R-:W-:Y:S04]  /*9510*/  DEPBAR.LE SB0, 0x0 ;  /* 0x000080000000791a */ /* 0x002fe80000000000 */
.L_x_180:
[----:B------:R-:W-:Y:S05]  /*9520*/  BSYNC.RECONVERGENT B0 ;  /* 0x0000000000007941 */ /* 0x000fea0003800200 */
.L_x_179:
[----:B------:R-:W-:Y:S01]  /*9530*/  BAR.SYNC.DEFER_BLOCKING 0x1, 0x80 ;  /* 0x0042000000007b1d */ /* 0x000fe20000010000 */
[----:B------:R-:W-:Y:S01]  /*9540*/  ISETP.NE.AND P2, PT, R112, RZ, PT ;  /* 0x000000ff7000720c */ /* 0x000fe20003f45270 */
[----:B------:R-:W-:Y:S01]  /*9550*/  IMAD.IADD R94, R43, 0x1, R81 ;  /* 0x000000012b5e7824 */ /* 0x000fe200078e0251 */
[----:B------:R-:W-:Y:S01]  /*9560*/  ISETP.NE.AND P0, PT, R114, 0x2, PT ;  /* 0x000000027200780c */ /* 0x000fe20003f05270 */
[----:B------:R-:W-:Y:S01]  /*9570*/  IMAD.IADD R93, R45, 0x1, R92 ;  /* 0x000000012d5d7824 */ /* 0x000fe200078e025c */
[----:B------:R-:W-:Y:S02]  /*9580*/  ISETP.NE.AND P1, PT, R113, 0x4, PT ;  /* 0x000000047100780c */ /* 0x000fe40003f25270 */
[----:B------:R-:W-:Y:S02]  /*9590*/  SEL R0, RZ, 0x1, P0 ;  /* 0x00000001ff007807 */ /* 0x000fe40000000000 */
[----:B------:R-:W-:Y:S02]  /*95a0*/  SEL R3, RZ, 0x1, P1 ;  /* 0x00000001ff037807 */ /* 0x000fe40000800000 */
[----:B------:R-:W-:Y:S02]  /*95b0*/  LOP3.LUT R109, R109, R0, RZ, 0x3c, !PT ;  /* 0x000000006d6d7212 */ /* 0x000fe400078e3cff */
[----:B------:R-:W-:Y:S02]  /*95c0*/  LOP3.LUT R110, R110, R3, RZ, 0x3c, !PT ;  /* 0x000000036e6e7212 */ /* 0x000fe400078e3cff */
[----:B------:R-:W-:Y:S02]  /*95d0*/  @P2 R2UR UR36, R107 ;  /* 0x000000006b2422ca */ /* 0x000fe400000e0000 */
[----:B------:R-:W-:Y:S02]  /*95e0*/  SEL R114, R114, RZ, P0 ;  /* 0x000000ff72727207 */ /* 0x000fe40000000000 */
[----:B------:R-:W-:Y:S01]  /*95f0*/  SEL R44, R113, RZ, P1 ;  /* 0x000000ff712c7207 */ /* 0x000fe20000800000 */
[----:B------:R-:W-:Y:S10]  /*9600*/  @P2 BRA `(.L_x_181) ;  /* 0xffffffe400a02947 */ /* 0x000ff4000383ffff */
[----:B------:R-:W-:Y:S05]  /*9610*/  EXIT ;  /* 0x000000000000794d */ /* 0x000fea0003800000 */
.L_x_25:
[----:B--2---:R2:W4:Y:S02]  /*9620*/  SYNCS.PHASECHK.TRANS64.TRYWAIT P0, [R3+URZ+0x510], R2 ;  /* 0x00051002030075a7 */ /* 0x00452400080011ff */
[----:B----4-:R-:W-:Y:S05]  /*9630*/  @!P0 NANOSLEEP.SYNCS 0x989680 ;  /* 0x009896800000895d */ /* 0x010fea0003900000 */
[----:B------:R-:W4:Y:S02]  /*9640*/  @!P0 SYNCS.PHASECHK.TRANS64 P0, [R3+URZ+0x510], R2 ;  /* 0x00051002030085a7 */ /* 0x000f2400080010ff */
[----:B----4-:R-:W-:Y:S05]  /*9650*/  @!P0 BRA `(.L_x_25) ;  /* 0xfffffffc00f08947 */ /* 0x010fea000383ffff */
[----:B------:R-:W-:Y:S05]  /*9660*/  BRA `(.L_x_182) ;  /* 0xffffff88007c7947 */ /* 0x000fea000383ffff */
.L_x_28:
[----:B-1----:R-:W-:-:S07]  /*9670*/  MOV R2, UR33 ;  /* 0x0000002100027c02 */ /* 0x002fce0008000f00 */
.L_x_183:
[----:B-1----:R1:W2:Y:S02]  /*9680*/  SYNCS.PHASECHK.TRANS64.TRYWAIT P0, [R2+URZ+0x240], R5 ;  /* 0x00024005020075a7 */ /* 0x0022a400080011ff */
[----:B--2---:R-:W-:Y:S05]  /*9690*/  @!P0 NANOSLEEP.SYNCS 0x989680 ;  /* 0x009896800000895d */ /* 0x004fea0003900000 */
[----:B------:R-:W2:Y:S02]  /*96a0*/  @!P0 SYNCS.PHASECHK.TRANS64 P0, [R2+URZ+0x240], R5 ;  /* 0x00024005020085a7 */ /* 0x000ea400080010ff */
[----:B--2---:R-:W-:Y:S05]  /*96b0*/  @!P0 BRA `(.L_x_183) ;  /* 0xfffffffc00f08947 */ /* 0x004fea000383ffff */
[----:B------:R-:W-:Y:S05]  /*96c0*/  BRA `(.L_x_27) ;  /* 0xffffff8800e47947 */ /* 0x000fea000383ffff */
.L_x_35:
[----:B-1----:R-:W-:-:S07]  /*96d0*/  MOV R2, UR17 ;  /* 0x0000001100027c02 */ /* 0x002fce0008000f00 */
.L_x_184:
[----:B-1----:R1:W2:Y:S02]  /*96e0*/  SYNCS.PHASECHK.TRANS64.TRYWAIT P0, [R2+URZ+0x240], R5 ;  /* 0x00024005020075a7 */ /* 0x0022a400080011ff */
[----:B--2---:R-:W-:Y:S05]  /*96f0*/  @!P0 NANOSLEEP.SYNCS 0x989680 ;  /* 0x009896800000895d */ /* 0x004fea0003900000 */
[----:B------:R-:W2:Y:S02]  /*9700*/  @!P0 SYNCS.PHASECHK.TRANS64 P0, [R2+URZ+0x240], R5 ;  /* 0x00024005020085a7 */ /* 0x000ea400080010ff */
[----:B--2---:R-:W-:Y:S05]  /*9710*/  @!P0 BRA `(.L_x_184) ;  /* 0xfffffffc00f08947 */ /* 0x004fea000383ffff */
[----:B------:R-:W-:Y:S05]  /*9720*/  BRA `(.L_x_34) ;  /* 0xffffff8c00a07947 */ /* 0x000fea000383ffff */
.L_x_40:
[----:B-1----:R1:W2:Y:S02]  /*9730*/  SYNCS.PHASECHK.TRANS64.TRYWAIT P0, [R2+URZ+0x4a0], R3 ;  /* 0x0004a003020075a7 */ /* 0x0022a400080011ff */
[----:B--2---:R-:W-:Y:S05]  /*9740*/  @!P0 NANOSLEEP.SYNCS 0x989680 ;  /* 0x009896800000895d */ /* 0x004fea0003900000 */
[----:B------:R-:W2:Y:S02]  /*9750*/  @!P0 SYNCS.PHASECHK.TRANS64 P0, [R2+URZ+0x4a0], R3 ;  /* 0x0004a003020085a7 */ /* 0x000ea400080010ff */
[----:B--2---:R-:W-:Y:S05]  /*9760*/  @!P0 BRA `(.L_x_40) ;  /* 0xfffffffc00f08947 */ /* 0x004fea000383ffff */
[----:B------:R-:W-:Y:S05]  /*9770*/  BRA `(.L_x_185) ;  /* 0xffffff9000447947 */ /* 0x000fea000383ffff */
.L_x_44:
[----:B---3--:R-:W-:-:S07]  /*9780*/  MOV R0, UR5 ;  /* 0x0000000500007c02 */ /* 0x008fce0008000f00 */
.L_x_186:
[----:B-1----:R1:W2:Y:S02]  /*9790*/  SYNCS.PHASECHK.TRANS64.TRYWAIT P0, [R0+URZ], R3 ;  /* 0x00000003000075a7 */ /* 0x0022a400080011ff */
[----:B--2---:R-:W-:Y:S05]  /*97a0*/  @!P0 NANOSLEEP.SYNCS 0x989680 ;  /* 0x009896800000895d */ /* 0x004fea0003900000 */
[----:B------:R-:W2:Y:S02]  /*97b0*/  @!P0 SYNCS.PHASECHK.TRANS64 P0, [R0+URZ], R3 ;  /* 0x00000003000085a7 */ /* 0x000ea400080010ff */
[----:B--2---:R-:W-:Y:S05]  /*97c0*/  @!P0 BRA `(.L_x_186) ;  /* 0xfffffffc00f08947 */ /* 0x004fea000383ffff */
[----:B------:R-:W-:Y:S05]  /*97d0*/  BRA `(.L_x_187) ;  /* 0xffffff9400b47947 */ /* 0x000fea000383ffff */
.L_x_45:
[----:B---3--:R-:W-:-:S07]  /*97e0*/  MOV R0, UR5 ;  /* 0x0000000500007c02 */ /* 0x008fce0008000f00 */
.L_x_188:
[----:B-1----:R1:W2:Y:S02]  /*97f0*/  SYNCS.PHASECHK.TRANS64.TRYWAIT P0, [R0+URZ], R3 ;  /* 0x00000003000075a7 */ /* 0x0022a400080011ff */
[----:B--2---:R-:W-:Y:S05]  /*9800*/  @!P0 NANOSLEEP.SYNCS 0x989680 ;  /* 0x009896800000895d */ /* 0x004fea0003900000 */
[----:B------:R-:W2:Y:S02]  /*9810*/  @!P0 SYNCS.PHASECHK.TRANS64 P0, [R0+URZ], R3 ;  /* 0x00000003000085a7 */ /* 0x000ea400080010ff */
[----:B--2---:R-:W-:Y:S05]  /*9820*/  @!P0 BRA `(.L_x_188) ;  /* 0xfffffffc00f08947 */ /* 0x004fea000383ffff */
[----:B------:R-:W-:Y:S05]  /*9830*/  BRA `(.L_x_189) ;  /* 0xffffff9400c07947 */ /* 0x000fea000383ffff */
.L_x_46:
[----:B---3--:R-:W-:-:S07]  /*9840*/  MOV R0, UR5 ;  /* 0x0000000500007c02 */ /* 0x008fce0008000f00 */
.L_x_190:
[----:B-1----:R1:W2:Y:S02]  /*9850*/  SYNCS.PHASECHK.TRANS64.TRYWAIT P0, [R0+URZ], R3 ;  /* 0x00000003000075a7 */ /* 0x0022a400080011ff */
[----:B--2---:R-:W-:Y:S05]  /*9860*/  @!P0 NANOSLEEP.SYNCS 0x989680 ;  /* 0x009896800000895d */ /* 0x004fea0003900000 */
[----:B------:R-:W2:Y:S02]  /*9870*/  @!P0 SYNCS.PHASECHK.TRANS64 P0, [R0+URZ], R3 ;  /* 0x00000003000085a7 */ /* 0x000ea400080010ff */
[----:B--2---:R-:W-:Y:S05]  /*9880*/  @!P0 BRA `(.L_x_190) ;  /* 0xfffffffc00f08947 */ /* 0x004fea000383ffff */
[----:B------:R-:W-:Y:S05]  /*9890*/  BRA `(.L_x_191) ;  /* 0xffffff9400cc7947 */ /* 0x000fea000383ffff */
.L_x_47:
[----:B---3--:R-:W-:-:S07]  /*98a0*/  MOV R0, UR5 ;  /* 0x0000000500007c02 */ /* 0x008fce0008000f00 */
.L_x_192:
[----:B-1----:R1:W2:Y:S02]  /*98b0*/  SYNCS.PHASECHK.TRANS64.TRYWAIT P0, [R0+URZ], R3 ;  /* 0x00000003000075a7 */ /* 0x0022a400080011ff */
[----:B--2---:R-:W-:Y:S05]  /*98c0*/  @!P0 NANOSLEEP.SYNCS 0x989680 ;  /* 0x009896800000895d */ /* 0x004fea0003900000 */
[----:B------:R-:W2:Y:S02]  /*98d0*/  @!P0 SYNCS.PHASECHK.TRANS64 P0, [R0+URZ], R3 ;  /* 0x00000003000085a7 */ /* 0x000ea400080010ff */
[----:B--2---:R-:W-:Y:S05]  /*98e0*/  @!P0 BRA `(.L_x_192) ;  /* 0xfffffffc00f08947 */ /* 0x004fea000383ffff */
[----:B------:R-:W-:Y:S05]  /*98f0*/  BRA `(.L_x_193) ;  /* 0xffffff9400d87947 */ /* 0x000fea000383ffff */
.L_x_48:
[----:B---3--:R-:W-:-:S07]  /*9900*/  MOV R0, UR5 ;  /* 0x0000000500007c02 */ /* 0x008fce0008000f00 */
.L_x_194:
[----:B-1----:R1:W2:Y:S02]  /*9910*/  SYNCS.PHASECHK.TRANS64.TRYWAIT P0, [R0+URZ], R3 ;  /* 0x00000003000075a7 */ /* 0x0022a400080011ff */
[----:B--2---:R-:W-:Y:S05]  /*9920*/  @!P0 NANOSLEEP.SYNCS 0x989680 ;  /* 0x009896800000895d */ /* 0x004fea0003900000 */
[----:B------:R-:W2:Y:S02]  /*9930*/  @!P0 SYNCS.PHASECHK.TRANS64 P0, [R0+URZ], R3 ;  /* 0x00000003000085a7 */ /* 0x000ea400080010ff */
[----:B--2---:R-:W-:Y:S05]  /*9940*/  @!P0 BRA `(.L_x_194) ;  /* 0xfffffffc00f08947 */ /* 0x004fea000383ffff */
[----:B------:R-:W-:Y:S05]  /*9950*/  BRA `(.L_x_195) ;  /* 0xffffff9400e47947 */ /* 0x000fea000383ffff */
.L_x_49:
[----:B---3--:R-:W-:-:S07]  /*9960*/  MOV R0, UR5 ;  /* 0x0000000500007c02 */ /* 0x008fce0008000f00 */
.L_x_196:
[----:B-1----:R1:W2:Y:S02]  /*9970*/  SYNCS.PHASECHK.TRANS64.TRYWAIT P0, [R0+URZ], R3 ;  /* 0x00000003000075a7 */ /* 0x0022a400080011ff */
[----:B--2---:R-:W-:Y:S05]  /*9980*/  @!P0 NANOSLEEP.SYNCS 0x989680 ;  /* 0x009896800000895d */ /* 0x004fea0003900000 */
[----:B------:R-:W2:Y:S02]  /*9990*/  @!P0 SYNCS.PHASECHK.TRANS64 P0, [R0+URZ], R3 ;  /* 0x00000003000085a7 */ /* 0x000ea400080010ff */
[----:B--2---:R-:W-:Y:S05]  /*99a0*/  @!P0 BRA `(.L_x_196) ;  /* 0xfffffffc00f08947 */ /* 0x004fea000383ffff */
[----:B------:R-:W-:Y:S05]  /*99b0*/  BRA `(.L_x_197) ;  /* 0xffffff9400f07947 */ /* 0x000fea000383ffff */
.L_x_50:
[----:B---3--:R-:W-:-:S07]  /*99c0*/  MOV R0, UR5 ;  /* 0x0000000500007c02 */ /* 0x008fce0008000f00 */
.L_x_198:
[----:B-1----:R1:W2:Y:S02]  /*99d0*/  SYNCS.PHASECHK.TRANS64.TRYWAIT P0, [R0+URZ], R3 ;  /* 0x00000003000075a7 */ /* 0x0022a400080011ff */
[----:B--2---:R-:W-:Y:S05]  /*99e0*/  @!P0 NANOSLEEP.SYNCS 0x989680 ;  /* 0x009896800000895d */ /* 0x004fea0003900000 */
[----:B------:R-:W2:Y:S02]  /*99f0*/  @!P0 SYNCS.PHASECHK.TRANS64 P0, [R0+URZ], R3 ;  /* 0x00000003000085a7 */ /* 0x000ea400080010ff */
[----:B--2---:R-:W-:Y:S05]  /*9a00*/  @!P0 BRA `(.L_x_198) ;  /* 0xfffffffc00f08947 */ /* 0x004fea000383ffff */
[----:B------:R-:W-:Y:S05]  /*9a10*/  BRA `(.L_x_199) ;  /* 0xffffff9400fc7947 */ /* 0x000fea000383ffff */
.L_x_51:
[----:B---3--:R-:W-:-:S07]  /*9a20*/  MOV R0, UR5 ;  /* 0x0000000500007c02 */ /* 0x008fce0008000f00 */
.L_x_200:
[----:B-1----:R1:W2:Y:S02]  /*9a30*/  SYNCS.PHASECHK.TRANS64.TRYWAIT P0, [R0+URZ], R3 ;  /* 0x00000003000075a7 */ /* 0x0022a400080011ff */
[----:B--2---:R-:W-:Y:S05]  /*9a40*/  @!P0 NANOSLEEP.SYNCS 0x989680 ;  /* 0x009896800000895d */ /* 0x004fea0003900000 */
[----:B------:R-:W2:Y:S02]  /*9a50*/  @!P0 SYNCS.PHASECHK.TRANS64 P0, [R0+URZ], R3 ;  /* 0x00000003000085a7 */ /* 0x000ea400080010ff */
[----:B--2---:R-:W-:Y:S05]  /*9a60*/  @!P0 BRA `(.L_x_200) ;  /* 0xfffffffc00f08947 */ /* 0x004fea000383ffff */
[----:B------:R-:W-:Y:S05]  /*9a70*/  BRA `(.L_x_201) ;  /* 0xffffff9800087947 */ /* 0x000fea000383ffff */
.L_x_52:
[----:B---3--:R-:W-:-:S07]  /*9a80*/  MOV R0, UR5 ;  /* 0x0000000500007c02 */ /* 0x008fce0008000f00 */
.L_x_202:
[----:B-1----:R1:W2:Y:S02]  /*9a90*/  SYNCS.PHASECHK.TRANS64.TRYWAIT P0, [R0+URZ], R3 ;  /* 0x00000003000075a7 */ /* 0x0022a400080011ff */
[----:B--2---:R-:W-:Y:S05]  /*9aa0*/  @!P0 NANOSLEEP.SYNCS 0x989680 ;  /* 0x009896800000895d */ /* 0x004fea0003900000 */
[----:B------:R-:W2:Y:S02]  /*9ab0*/  @!P0 SYNCS.PHASECHK.TRANS64 P0, [R0+URZ], R3 ;  /* 0x00000003000085a7 */ /* 0x000ea400080010ff */
[----:B--2---:R-:W-:Y:S05]  /*9ac0*/  @!P0 BRA `(.L_x_202) ;  /* 0xfffffffc00f08947 */ /* 0x004fea000383ffff */
[----:B------:R-:W-:Y:S05]  /*9ad0*/  BRA `(.L_x_203) ;  /* 0xffffff9800147947 */ /* 0x000fea000383ffff */
.L_x_53:
[----:B---3--:R-:W-:-:S07]  /*9ae0*/  MOV R0, UR5 ;  /* 0x0000000500007c02 */ /* 0x008fce0008000f00 */
.L_x_204:
[----:B-1----:R1:W2:Y:S02]  /*9af0*/  SYNCS.PHASECHK.TRANS64.TRYWAIT P0, [R0+URZ], R3 ;  /* 0x00000003000075a7 */ /* 0x0022a400080011ff */
[----:B--2---:R-:W-:Y:S05]  /*9b00*/  @!P0 NANOSLEEP.SYNCS 0x989680 ;  /* 0x009896800000895d */ /* 0x004fea0003900000 */
[----:B------:R-:W2:Y:S02]  /*9b10*/  @!P0 SYNCS.PHASECHK.TRANS64 P0, [R0+URZ], R3 ;  /* 0x00000003000085a7 */ /* 0x000ea400080010ff */
[----:B--2---:R-:W-:Y:S05]  /*9b20*/  @!P0 BRA `(.L_x_204) ;  /* 0xfffffffc00f08947 */ /* 0x004fea000383ffff */
[----:B------:R-:W-:Y:S05]  /*9b30*/  BRA `(.L_x_205) ;  /* 0xffffff9800207947 */ /* 0x000fea000383ffff */
.L_x_54:
[----:B---3--:R-:W-:-:S07]  /*9b40*/  MOV R0, UR5 ;  /* 0x0000000500007c02 */ /* 0x008fce0008000f00 */
.L_x_206:
[----:B-1----:R1:W2:Y:S02]  /*9b50*/  SYNCS.PHASECHK.TRANS64.TRYWAIT P0, [R0+URZ], R3 ;  /* 0x00000003000075a7 */ /* 0x0022a400080011ff */
[----:B--2---:R-:W-:Y:S05]  /*9b60*/  @!P0 NANOSLEEP.SYNCS 0x989680 ;  /* 0x009896800000895d */ /* 0x004fea0003900000 */
[----:B------:R-:W2:Y:S02]  /*9b70*/  @!P0 SYNCS.PHASECHK.TRANS64 P0, [R0+URZ], R3 ;  /* 0x00000003000085a7 */ /* 0x000ea400080010ff */
[----:B--2---:R-:W-:Y:S05]  /*9b80*/  @!P0 BRA `(.L_x_206) ;  /* 0xfffffffc00f08947 */ /* 0x004fea000383ffff */
[----:B------:R-:W-:Y:S05]  /*9b90*/  BRA `(.L_x_207) ;  /* 0xffffff98002c7947 */ /* 0x000fea000383ffff */
.L_x_55:
[----:B---3--:R-:W-:-:S07]  /*9ba0*/  MOV R0, UR5 ;  /* 0x0000000500007c02 */ /* 0x008fce0008000f00 */
.L_x_208:
[----:B-1----:R1:W2:Y:S02]  /*9bb0*/  SYNCS.PHASECHK.TRANS64.TRYWAIT P0, [R0+URZ], R3 ;  /* 0x00000003000075a7 */ /* 0x0022a400080011ff */
[----:B--2---:R-:W-:Y:S05]  /*9bc0*/  @!P0 NANOSLEEP.SYNCS 0x989680 ;  /* 0x009896800000895d */ /* 0x004fea0003900000 */
[----:B------:R-:W2:Y:S02]  /*9bd0*/  @!P0 SYNCS.PHASECHK.TRANS64 P0, [R0+URZ], R3 ;  /* 0x00000003000085a7 */ /* 0x000ea400080010ff */
[----:B--2---:R-:W-:Y:S05]  /*9be0*/  @!P0 BRA `(.L_x_208) ;  /* 0xfffffffc00f08947 */ /* 0x004fea000383ffff */
[----:B------:R-:W-:Y:S05]  /*9bf0*/  BRA `(.L_x_209) ;  /* 0xffffff9800387947 */ /* 0x000fea000383ffff */
.L_x_56:
[----:B---3--:R-:W-:-:S07]  /*9c00*/  MOV R0, UR5 ;  /* 0x0000000500007c02 */ /* 0x008fce0008000f00 */
.L_x_210:
[----:B-1----:R1:W2:Y:S02]  /*9c10*/  SYNCS.PHASECHK.TRANS64.TRYWAIT P0, [R0+URZ], R3 ;  /* 0x00000003000075a7 */ /* 0x0022a400080011ff */
[----:B--2---:R-:W-:Y:S05]  /*9c20*/  @!P0 NANOSLEEP.SYNCS 0x989680 ;  /* 0x009896800000895d */ /* 0x004fea0003900000 */
[----:B------:R-:W2:Y:S02]  /*9c30*/  @!P0 SYNCS.PHASECHK.TRANS64 P0, [R0+URZ], R3 ;  /* 0x00000003000085a7 */ /* 0x000ea400080010ff */
[----:B--2---:R-:W-:Y:S05]  /*9c40*/  @!P0 BRA `(.L_x_210) ;  /* 0xfffffffc00f08947 */ /* 0x004fea000383ffff */
[----:B------:R-:W-:Y:S05]  /*9c50*/  BRA `(.L_x_211) ;  /* 0xffffff9800447947 */ /* 0x000fea000383ffff */
.L_x_57:
[----:B---3--:R-:W-:-:S07]  /*9c60*/  MOV R0, UR5 ;  /* 0x0000000500007c02 */ /* 0x008fce0008000f00 */
.L_x_212:
[----:B-1----:R1:W2:Y:S02]  /*9c70*/  SYNCS.PHASECHK.TRANS64.TRYWAIT P0, [R0+URZ], R3 ;  /* 0x00000003000075a7 */ /* 0x0022a400080011ff */
[----:B--2---:R-:W-:Y:S05]  /*9c80*/  @!P0 NANOSLEEP.SYNCS 0x989680 ;  /* 0x009896800000895d */ /* 0x004fea0003900000 */
[----:B------:R-:W2:Y:S02]  /*9c90*/  @!P0 SYNCS.PHASECHK.TRANS64 P0, [R0+URZ], R3 ;  /* 0x00000003000085a7 */ /* 0x000ea400080010ff */
[----:B--2---:R-:W-:Y:S05]  /*9ca0*/  @!P0 BRA `(.L_x_212) ;  /* 0xfffffffc00f08947 */ /* 0x004fea000383ffff */
[----:B------:R-:W-:Y:S05]  /*9cb0*/  BRA `(.L_x_213) ;  /* 0xffffff9800507947 */ /* 0x000fea000383ffff */
.L_x_58:
[----:B---3--:R-:W-:-:S07]  /*9cc0*/  MOV R0, UR5 ;  /* 0x0000000500007c02 */ /* 0x008fce0008000f00 */
.L_x_214:
[----:B-1----:R1:W2:Y:S02]  /*9cd0*/  SYNCS.PHASECHK.TRANS64.TRYWAIT P0, [R0+URZ], R3 ;  /* 0x00000003000075a7 */ /* 0x0022a400080011ff */
[----:B--2---:R-:W-:Y:S05]  /*9ce0*/  @!P0 NANOSLEEP.SYNCS 0x989680 ;  /* 0x009896800000895d */ /* 0x004fea0003900000 */
[----:B------:R-:W2:Y:S02]  /*9cf0*/  @!P0 SYNCS.PHASECHK.TRANS64 P0, [R0+URZ], R3 ;  /* 0x00000003000085a7 */ /* 0x000ea400080010ff */
[----:B--2---:R-:W-:Y:S05]  /*9d00*/  @!P0 BRA `(.L_x_214) ;  /* 0xfffffffc00f08947 */ /* 0x004fea000383ffff */
[----:B------:R-:W-:Y:S05]  /*9d10*/  BRA `(.L_x_215) ;  /* 0xffffff98005c7947 */ /* 0x000fea000383ffff */
.L_x_59:
[----:B---3--:R-:W-:-:S07]  /*9d20*/  MOV R0, UR5 ;  /* 0x0000000500007c02 */ /* 0x008fce0008000f00 */
.L_x_216:
[----:B-1----:R1:W2:Y:S02]  /*9d30*/  SYNCS.PHASECHK.TRANS64.TRYWAIT P0, [R0+URZ], R3 ;  /* 0x00000003000075a7 */ /* 0x0022a400080011ff */
[----:B--2---:R-:W-:Y:S05]  /*9d40*/  @!P0 NANOSLEEP.SYNCS 0x989680 ;  /* 0x009896800000895d */ /* 0x004fea0003900000 */
[----:B------:R-:W2:Y:S02]  /*9d50*/  @!P0 SYNCS.PHASECHK.TRANS64 P0, [R0+URZ], R3 ;  /* 0x00000003000085a7 */ /* 0x000ea400080010ff */
[----:B--2---:R-:W-:Y:S05]  /*9d60*/  @!P0 BRA `(.L_x_216) ;  /* 0xfffffffc00f08947 */ /* 0x004fea000383ffff */
[----:B------:R-:W-:Y:S05]  /*9d70*/  BRA `(.L_x_217) ;  /* 0xffffff9800687947 */ /* 0x000fea000383ffff */
.L_x_60:
[----:B---3--:R-:W-:-:S07]  /*9d80*/  MOV R0, UR5 ;  /* 0x0000000500007c02 */ /* 0x008fce0008000f00 */
.L_x_218:
[----:B-1----:R1:W2:Y:S02]  /*9d90*/  SYNCS.PHASECHK.TRANS64.TRYWAIT P0, [R0+URZ], R3 ;  /* 0x00000003000075a7 */ /* 0x0022a400080011ff */
[----:B--2---:R-:W-:Y:S05]  /*9da0*/  @!P0 NANOSLEEP.SYNCS 0x989680 ;  /* 0x009896800000895d */ /* 0x004fea0003900000 */
[----:B------:R-:W2:Y:S02]  /*9db0*/  @!P0 SYNCS.PHASECHK.TRANS64 P0, [R0+URZ], R3 ;  /* 0x00000003000085a7 */ /* 0x000ea400080010ff */
[----:B--2---:R-:W-:Y:S05]  /*9dc0*/  @!P0 BRA `(.L_x_218) ;  /* 0xfffffffc00f08947 */ /* 0x004fea000383ffff */
[----:B------:R-:W-:Y:S05]  /*9dd0*/  BRA `(.L_x_219) ;  /* 0xffffff9800747947 */ /* 0x000fea000383ffff */
.L_x_61:
[----:B---3--:R-:W-:-:S07]  /*9de0*/  MOV R0, UR5 ;  /* 0x0000000500007c02 */ /* 0x008fce0008000f00 */
.L_x_220:
[----:B-1----:R1:W2:Y:S02]  /*9df0*/  SYNCS.PHASECHK.TRANS64.TRYWAIT P0, [R0+URZ], R3 ;  /* 0x00000003000075a7 */ /* 0x0022a400080011ff */
[----:B--2---:R-:W-:Y:S05]  /*9e00*/  @!P0 NANOSLEEP.SYNCS 0x989680 ;  /* 0x009896800000895d */ /* 0x004fea0003900000 */
[----:B------:R-:W2:Y:S02]  /*9e10*/  @!P0 SYNCS.PHASECHK.TRANS64 P0, [R0+URZ], R3 ;  /* 0x00000003000085a7 */ /* 0x000ea400080010ff */
[----:B--2---:R-:W-:Y:S05]  /*9e20*/  @!P0 BRA `(.L_x_220) ;  /* 0xfffffffc00f08947 */ /* 0x004fea000383ffff */
[----:B------:R-:W-:Y:S05]  /*9e30*/  BRA `(.L_x_221) ;  /* 0xffffff9800807947 */ /* 0x000fea000383ffff */
.L_x_62:
[----:B---3--:R-:W-:-:S07]  /*9e40*/  MOV R0, UR5 ;  /* 0x0000000500007c02 */ /* 0x008fce0008000f00 */
.L_x_222:
[----:B-1----:R1:W2:Y:S02]  /*9e50*/  SYNCS.PHASECHK.TRANS64.TRYWAIT P0, [R0+URZ], R3 ;  /* 0x00000003000075a7 */ /* 0x0022a400080011ff */
[----:B--2---:R-:W-:Y:S05]  /*9e60*/  @!P0 NANOSLEEP.SYNCS 0x989680 ;  /* 0x009896800000895d */ /* 0x004fea0003900000 */
[----:B------:R-:W2:Y:S02]  /*9e70*/  @!P0 SYNCS.PHASECHK.TRANS64 P0, [R0+URZ], R3 ;  /* 0x00000003000085a7 */ /* 0x000ea400080010ff */
[----:B--2---:R-:W-:Y:S05]  /*9e80*/  @!P0 BRA `(.L_x_222) ;  /* 0xfffffffc00f08947 */ /* 0x004fea000383ffff */
[----:B------:R-:W-:Y:S05]  /*9e90*/  BRA `(.L_x_223) ;  /* 0xffffff98008c7947 */ /* 0x000fea000383ffff */
.L_x_63:
[----:B---3--:R-:W-:-:S07]  /*9ea0*/  MOV R0, UR5 ;  /* 0x0000000500007c02 */ /* 0x008fce0008000f00 */
.L_x_224:
[----:B-1----:R1:W2:Y:S02]  /*9eb0*/  SYNCS.PHASECHK.TRANS64.TRYWAIT P0, [R0+URZ], R3 ;  /* 0x00000003000075a7 */ /* 0x0022a400080011ff */
[----:B--2---:R-:W-:Y:S05]  /*9ec0*/  @!P0 NANOSLEEP.SYNCS 0x989680 ;  /* 0x009896800000895d */ /* 0x004fea0003900000 */
[----:B------:R-:W2:Y:S02]  /*9ed0*/  @!P0 SYNCS.PHASECHK.TRANS64 P0, [R0+URZ], R3 ;  /* 0x00000003000085a7 */ /* 0x000ea400080010ff */
[----:B--2---:R-:W-:Y:S05]  /*9ee0*/  @!P0 BRA `(.L_x_224) ;  /* 0xfffffffc00f08947 */ /* 0x004fea000383ffff */
[----:B------:R-:W-:Y:S05]  /*9ef0*/  BRA `(.L_x_225) ;  /* 0xffffff9800987947 */ /* 0x000fea000383ffff */
.L_x_64:
[----:B---3--:R-:W-:-:S07]  /*9f00*/  MOV R0, UR5 ;  /* 0x0000000500007c02 */ /* 0x008fce0008000f00 */
.L_x_226:
[----:B-1----:R1:W2:Y:S02]  /*9f10*/  SYNCS.PHASECHK.TRANS64.TRYWAIT P0, [R0+URZ], R3 ;  /* 0x00000003000075a7 */ /* 0x0022a400080011ff */
[----:B--2---:R-:W-:Y:S05]  /*9f20*/  @!P0 NANOSLEEP.SYNCS 0x989680 ;  /* 0x009896800000895d */ /* 0x004fea0003900000 */
[----:B------:R-:W2:Y:S02]  /*9f30*/  @!P0 SYNCS.PHASECHK.TRANS64 P0, [R0+URZ], R3 ;  /* 0x00000003000085a7 */ /* 0x000ea400080010ff */
[----:B--2---:R-:W-:Y:S05]  /*9f40*/  @!P0 BRA `(.L_x_226) ;  /* 0xfffffffc00f08947 */ /* 0x004fea000383ffff */
[----:B------:R-:W-:Y:S05]  /*9f50*/  BRA `(.L_x_227) ;  /* 0xffffff9800a47947 */ /* 0x000fea000383ffff */
.L_x_65:
[----:B---3--:R-:W-:-:S07]  /*9f60*/  MOV R0, UR5 ;  /* 0x0000000500007c02 */ /* 0x008fce0008000f00 */
.L_x_228:
[----:B-1----:R1:W2:Y:S02]  /*9f70*/  SYNCS.PHASECHK.TRANS64.TRYWAIT P0, [R0+URZ], R3 ;  /* 0x00000003000075a7 */ /* 0x0022a400080011ff */
[----:B--2---:R-:W-:Y:S05]  /*9f80*/  @!P0 NANOSLEEP.SYNCS 0x989680 ;  /* 0x009896800000895d */ /* 0x004fea0003900000 */
[----:B------:R-:W2:Y:S02]  /*9f90*/  @!P0 SYNCS.PHASECHK.TRANS64 P0, [R0+URZ], R3 ;  /* 0x00000003000085a7 */ /* 0x000ea400080010ff */
[----:B--2---:R-:W-:Y:S05]  /*9fa0*/  @!P0 BRA `(.L_x_228) ;  /* 0xfffffffc00f08947 */ /* 0x004fea000383ffff */
[----:B------:R-:W-:Y:S05]  /*9fb0*/  BRA `(.L_x_229) ;  /* 0xffffff9800b07947 */ /* 0x000fea000383ffff */
.L_x_66:
[----:B---3--:R-:W-:-:S07]  /*9fc0*/  MOV R0, UR5 ;  /* 0x0000000500007c02 */ /* 0x008fce0008000f00 */
.L_x_230:
[----:B-1----:R1:W2:Y:S02]  /*9fd0*/  SYNCS.PHASECHK.TRANS64.TRYWAIT P0, [R0+URZ], R3 ;  /* 0x00000003000075a7 */ /* 0x0022a400080011ff */
[----:B--2---:R-:W-:Y:S05]  /*9fe0*/  @!P0 NANOSLEEP.SYNCS 0x989680 ;  /* 0x009896800000895d */ /* 0x004fea0003900000 */
[----:B------:R-:W2:Y:S02]  /*9ff0*/  @!P0 SYNCS.PHASECHK.TRANS64 P0, [R0+URZ], R3 ;  /* 0x00000003000085a7 */ /* 0x000ea400080010ff */
[----:B--2---:R-:W-:Y:S05]  /*a000*/  @!P0 BRA `(.L_x_230) ;  /* 0xfffffffc00f08947 */ /* 0x004fea000383ffff */
[----:B------:R-:W-:Y:S05]  /*a010*/  BRA `(.L_x_231) ;  /* 0xffffff9800bc7947 */ /* 0x000fea000383ffff */
.L_x_67:
[----:B---3--:R-:W-:-:S07]  /*a020*/  MOV R0, UR5 ;  /* 0x0000000500007c02 */ /* 0x008fce0008000f00 */
.L_x_232:
[----:B-1----:R1:W2:Y:S02]  /*a030*/  SYNCS.PHASECHK.TRANS64.TRYWAIT P0, [R0+URZ], R3 ;  /* 0x00000003000075a7 */ /* 0x0022a400080011ff */
[----:B--2---:R-:W-:Y:S05]  /*a040*/  @!P0 NANOSLEEP.SYNCS 0x989680 ;  /* 0x009896800000895d */ /* 0x004fea0003900000 */
[----:B------:R-:W2:Y:S02]  /*a050*/  @!P0 SYNCS.PHASECHK.TRANS64 P0, [R0+URZ], R3 ;  /* 0x00000003000085a7 */ /* 0x000ea400080010ff */
[----:B--2---:R-:W-:Y:S05]  /*a060*/  @!P0 BRA `(.L_x_232) ;  /* 0xfffffffc00f08947 */ /* 0x004fea000383ffff */
[----:B------:R-:W-:Y:S05]  /*a070*/  BRA `(.L_x_233) ;  /* 0xffffff9800c87947 */ /* 0x000fea000383ffff */
.L_x_68:
[----:B---3--:R-:W-:-:S07]  /*a080*/  MOV R0, UR5 ;  /* 0x0000000500007c02 */ /* 0x008fce0008000f00 */
.L_x_234:
[----:B-1----:R1:W2:Y:S02]  /*a090*/  SYNCS.PHASECHK.TRANS64.TRYWAIT P0, [R0+URZ], R3 ;  /* 0x00000003000075a7 */ /* 0x0022a400080011ff */
[----:B--2---:R-:W-:Y:S05]  /*a0a0*/  @!P0 NANOSLEEP.SYNCS 0x989680 ;  /* 0x009896800000895d */ /* 0x004fea0003900000 */
[----:B------:R-:W2:Y:S02]  /*a0b0*/  @!P0 SYNCS.PHASECHK.TRANS64 P0, [R0+URZ], R3 ;  /* 0x00000003000085a7 */ /* 0x000ea400080010ff */
[----:B--2---:R-:W-:Y:S05]  /*a0c0*/  @!P0 BRA `(.L_x_234) ;  /* 0xfffffffc00f08947 */ /* 0x004fea000383ffff */
[----:B------:R-:W-:Y:S05]  /*a0d0*/  BRA `(.L_x_235) ;  /* 0xffffff9800d47947 */ /* 0x000fea000383ffff */
.L_x_69:
[----:B---3--:R-:W-:-:S07]  /*a0e0*/  MOV R0, UR5 ;  /* 0x0000000500007c02 */ /* 0x008fce0008000f00 */
.L_x_236:
[----:B-1----:R1:W2:Y:S02]  /*a0f0*/  SYNCS.PHASECHK.TRANS64.TRYWAIT P0, [R0+URZ], R3 ;  /* 0x00000003000075a7 */ /* 0x0022a400080011ff */
[----:B--2---:R-:W-:Y:S05]  /*a100*/  @!P0 NANOSLEEP.SYNCS 0x989680 ;  /* 0x009896800000895d */ /* 0x004fea0003900000 */
[----:B------:R-:W2:Y:S02]  /*a110*/  @!P0 SYNCS.PHASECHK.TRANS64 P0, [R0+URZ], R3 ;  /* 0x00000003000085a7 */ /* 0x000ea400080010ff */
[----:B--2---:R-:W-:Y:S05]  /*a120*/  @!P0 BRA `(.L_x_236) ;  /* 0xfffffffc00f08947 */ /* 0x004fea000383ffff */
[----:B------:R-:W-:Y:S05]  /*a130*/  BRA `(.L_x_237) ;  /* 0xffffff9800e07947 */ /* 0x000fea000383ffff */
.L_x_70:
[----:B---3--:R-:W-:-:S07]  /*a140*/  MOV R0, UR5 ;  /* 0x0000000500007c02 */ /* 0x008fce0008000f00 */
.L_x_238:
[----:B-1----:R1:W2:Y:S02]  /*a150*/  SYNCS.PHASECHK.TRANS64.TRYWAIT P0, [R0+URZ], R3 ;  /* 0x00000003000075a7 */ /* 0x0022a400080011ff */
[----:B--2---:R-:W-:Y:S05]  /*a160*/  @!P0 NANOSLEEP.SYNCS 0x989680 ;  /* 0x009896800000895d */ /* 0x004fea0003900000 */
[----:B------:R-:W2:Y:S02]  /*a170*/  @!P0 SYNCS.PHASECHK.TRANS64 P0, [R0+URZ], R3 ;  /* 0x00000003000085a7 */ /* 0x000ea400080010ff */
[----:B--2---:R-:W-:Y:S05]  /*a180*/  @!P0 BRA `(.L_x_238) ;  /* 0xfffffffc00f08947 */ /* 0x004fea000383ffff */
[----:B------:R-:W-:Y:S05]  /*a190*/  BRA `(.L_x_239) ;  /* 0xffffff9800ec7947 */ /* 0x000fea000383ffff */
.L_x_71:
[----:B---3--:R-:W-:-:S07]  /*a1a0*/  MOV R0, UR5 ;  /* 0x0000000500007c02 */ /* 0x008fce0008000f00 */
.L_x_240:
[----:B-1----:R1:W2:Y:S02]  /*a1b0*/  SYNCS.PHASECHK.TRANS64.TRYWAIT P0, [R0+URZ], R3 ;  /* 0x00000003000075a7 */ /* 0x0022a400080011ff */
[----:B--2---:R-:W-:Y:S05]  /*a1c0*/  @!P0 NANOSLEEP.SYNCS 0x989680 ;  /* 0x009896800000895d */ /* 0x004fea0003900000 */
[----:B------:R-:W2:Y:S02]  /*a1d0*/  @!P0 SYNCS.PHASECHK.TRANS64 P0, [R0+URZ], R3 ;  /* 0x00000003000085a7 */ /* 0x000ea400080010ff */
[----:B--2---:R-:W-:Y:S05]  /*a1e0*/  @!P0 BRA `(.L_x_240) ;  /* 0xfffffffc00f08947 */ /* 0x004fea000383ffff */
[----:B------:R-:W-:Y:S05]  /*a1f0*/  BRA `(.L_x_241) ;  /* 0xffffff9800f87947 */ /* 0x000fea000383ffff */
.L_x_72:
[----:B---3--:R-:W-:-:S07]  /*a200*/  MOV R0, UR5 ;  /* 0x0000000500007c02 */ /* 0x008fce0008000f00 */
.L_x_242:
[----:B-1----:R1:W2:Y:S02]  /*a210*/  SYNCS.PHASECHK.TRANS64.TRYWAIT P0, [R0+URZ], R3 ;  /* 0x00000003000075a7 */ /* 0x0022a400080011ff */
[----:B--2---:R-:W-:Y:S05]  /*a220*/  @!P0 NANOSLEEP.SYNCS 0x989680 ;  /* 0x009896800000895d */ /* 0x004fea0003900000 */
[----:B------:R-:W2:Y:S02]  /*a230*/  @!P0 SYNCS.PHASECHK.TRANS64 P0, [R0+URZ], R3 ;  /* 0x00000003000085a7 */ /* 0x000ea400080010ff */
[----:B--2---:R-:W-:Y:S05]  /*a240*/  @!P0 BRA `(.L_x_242) ;  /* 0xfffffffc00f08947 */ /* 0x004fea000383ffff */
[----:B------:R-:W-:Y:S05]  /*a250*/  BRA `(.L_x_243) ;  /* 0xffffff9c00047947 */ /* 0x000fea000383ffff */
.L_x_73:
[----:B---3--:R-:W-:-:S07]  /*a260*/  MOV R0, UR5 ;  /* 0x0000000500007c02 */ /* 0x008fce0008000f00 */
.L_x_244:
[----:B-1----:R1:W2:Y:S02]  /*a270*/  SYNCS.PHASECHK.TRANS64.TRYWAIT P0, [R0+URZ], R3 ;  /* 0x00000003000075a7 */ /* 0x0022a400080011ff */
[----:B--2---:R-:W-:Y:S05]  /*a280*/  @!P0 NANOSLEEP.SYNCS 0x989680 ;  /* 0x009896800000895d */ /* 0x004fea0003900000 */
[----:B------:R-:W2:Y:S02]  /*a290*/  @!P0 SYNCS.PHASECHK.TRANS64 P0, [R0+URZ], R3 ;  /* 0x00000003000085a7 */ /* 0x000ea400080010ff */
[----:B--2---:R-:W-:Y:S05]  /*a2a0*/  @!P0 BRA `(.L_x_244) ;  /* 0xfffffffc00f08947 */ /* 0x004fea000383ffff */
[----:B------:R-:W-:Y:S05]  /*a2b0*/  BRA `(.L_x_245) ;  /* 0xffffff9c00107947 */ /* 0x000fea000383ffff */
.L_x_74:
[----:B---3--:R-:W-:-:S07]  /*a2c0*/  MOV R0, UR5 ;  /* 0x0000000500007c02 */ /* 0x008fce0008000f00 */
.L_x_246:
[----:B-1----:R1:W2:Y:S02]  /*a2d0*/  SYNCS.PHASECHK.TRANS64.TRYWAIT P0, [R0+URZ], R3 ;  /* 0x00000003000075a7 */ /* 0x0022a400080011ff */
[----:B--2---:R-:W-:Y:S05]  /*a2e0*/  @!P0 NANOSLEEP.SYNCS 0x989680 ;  /* 0x009896800000895d */ /* 0x004fea0003900000 */
[----:B------:R-:W2:Y:S02]  /*a2f0*/  @!P0 SYNCS.PHASECHK.TRANS64 P0, [R0+URZ], R3 ;  /* 0x00000003000085a7 */ /* 0x000ea400080010ff */
[----:B--2---:R-:W-:Y:S05]  /*a300*/  @!P0 BRA `(.L_x_246) ;  /* 0xfffffffc00f08947 */ /* 0x004fea000383ffff */
[----:B------:R-:W-:Y:S05]  /*a310*/  BRA `(.L_x_247) ;  /* 0xffffff9c001c7947 */ /* 0x000fea000383ffff */
.L_x_75:
[----:B---3--:R-:W-:-:S07]  /*a320*/  MOV R0, UR5 ;  /* 0x0000000500007c02 */ /* 0x008fce0008000f00 */
.L_x_248:
[----:B-1----:R1:W2:Y:S02]  /*a330*/  SYNCS.PHASECHK.TRANS64.TRYWAIT P0, [R0+URZ], R3 ;  /* 0x00000003000075a7 */ /* 0x0022a400080011ff */
[----:B--2---:R-:W-:Y:S05]  /*a340*/  @!P0 NANOSLEEP.SYNCS 0x989680 ;  /* 0x009896800000895d */ /* 0x004fea0003900000 */
[----:B------:R-:W2:Y:S02]  /*a350*/  @!P0 SYNCS.PHASECHK.TRANS64 P0, [R0+URZ], R3 ;  /* 0x00000003000085a7 */ /* 0x000ea400080010ff */
[----:B--2---:R-:W-:Y:S05]  /*a360*/  @!P0 BRA `(.L_x_248) ;  /* 0xfffffffc00f08947 */ /* 0x004fea000383ffff */
[----:B------:R-:W-:Y:S05]  /*a370*/  BRA `(.L_x_249) ;  /* 0xffffff9c00287947 */ /* 0x000fea000383ffff */
.L_x_76:
[----:B---3--:R-:W-:-:S07]  /*a380*/  MOV R0, UR5 ;  /* 0x0000000500007c02 */ /* 0x008fce0008000f00 */
.L_x_250:
[----:B-1----:R1:W2:Y:S02]  /*a390*/  SYNCS.PHASECHK.TRANS64.TRYWAIT P0, [R0+URZ], R3 ;  /* 0x00000003000075a7 */ /* 0x0022a400080011ff */
[----:B--2---:R-:W-:Y:S05]  /*a3a0*/  @!P0 NANOSLEEP.SYNCS 0x989680 ;  /* 0x009896800000895d */ /* 0x004fea0003900000 */
[----:B------:R-:W2:Y:S02]  /*a3b0*/  @!P0 SYNCS.PHASECHK.TRANS64 P0, [R0+URZ], R3 ;  /* 0x00000003000085a7 */ /* 0x000ea400080010ff */
[----:B--2---:R-:W-:Y:S05]  /*a3c0*/  @!P0 BRA `(.L_x_250) ;  /* 0xfffffffc00f08947 */ /* 0x004fea000383ffff */
[----:B------:R-:W-:Y:S05]  /*a3d0*/  BRA `(.L_x_251) ;  /* 0xffffff9c00347947 */ /* 0x000fea000383ffff */
.L_x_77:
[----:B---3--:R-:W-:-:S07]  /*a3e0*/  MOV R0, UR5 ;  /* 0x0000000500007c02 */ /* 0x008fce0008000f00 */
.L_x_252:
[----:B-1----:R1:W2:Y:S02]  /*a3f0*/  SYNCS.PHASECHK.TRANS64.TRYWAIT P0, [R0+URZ], R3 ;  /* 0x00000003000075a7 */ /* 0x0022a400080011ff */
[----:B--2---:R-:W-:Y:S05]  /*a400*/  @!P0 NANOSLEEP.SYNCS 0x989680 ;  /* 0x009896800000895d */ /* 0x004fea0003900000 */
[----:B------:R-:W2:Y:S02]  /*a410*/  @!P0 SYNCS.PHASECHK.TRANS64 P0, [R0+URZ], R3 ;  /* 0x00000003000085a7 */ /* 0x000ea400080010ff */
[----:B--2---:R-:W-:Y:S05]  /*a420*/  @!P0 BRA `(.L_x_252) ;  /* 0xfffffffc00f08947 */ /* 0x004fea000383ffff */
[----:B------:R-:W-:Y:S05]  /*a430*/  BRA `(.L_x_253) ;  /* 0xffffff9c00407947 */ /* 0x000fea000383ffff */
.L_x_78:
[----:B---3--:R-:W-:-:S07]  /*a440*/  MOV R0, UR5 ;  /* 0x0000000500007c02 */ /* 0x008fce0008000f00 */
.L_x_254:
[----:B-1----:R1:W2:Y:S02]  /*a450*/  SYNCS.PHASECHK.TRANS64.TRYWAIT P0, [R0+URZ], R3 ;  /* 0x00000003000075a7 */ /* 0x0022a400080011ff */
[----:B--2---:R-:W-:Y:S05]  /*a460*/  @!P0 NANOSLEEP.SYNCS 0x989680 ;  /* 0x009896800000895d */ /* 0x004fea0003900000 */
[----:B------:R-:W2:Y:S02]  /*a470*/  @!P0 SYNCS.PHASECHK.TRANS64 P0, [R0+URZ], R3 ;  /* 0x00000003000085a7 */ /* 0x000ea400080010ff */
[----:B--2---:R-:W-:Y:S05]  /*a480*/  @!P0 BRA `(.L_x_254) ;  /* 0xfffffffc00f08947 */ /* 0x004fea000383ffff */
[----:B------:R-:W-:Y:S05]  /*a490*/  BRA `(.L_x_255) ;  /* 0xffffff9c004c7947 */ /* 0x000fea000383ffff */
.L_x_79:
[----:B---3--:R-:W-:-:S07]  /*a4a0*/  MOV R0, UR5 ;  /* 0x0000000500007c02 */ /* 0x008fce0008000f00 */
.L_x_256:
[----:B-1----:R1:W2:Y:S02]  /*a4b0*/  SYNCS.PHASECHK.TRANS64.TRYWAIT P0, [R0+URZ], R3 ;  /* 0x00000003000075a7 */ /* 0x0022a400080011ff */
[----:B--2---:R-:W-:Y:S05]  /*a4c0*/  @!P0 NANOSLEEP.SYNCS 0x989680 ;  /* 0x009896800000895d */ /* 0x004fea0003900000 */
[----:B------:R-:W2:Y:S02]  /*a4d0*/  @!P0 SYNCS.PHASECHK.TRANS64 P0, [R0+URZ], R3 ;  /* 0x00000003000085a7 */ /* 0x000ea400080010ff */
[----:B--2---:R-:W-:Y:S05]  /*a4e0*/  @!P0 BRA `(.L_x_256) ;  /* 0xfffffffc00f08947 */ /* 0x004fea000383ffff */
[----:B------:R-:W-:Y:S05]  /*a4f0*/  BRA `(.L_x_257) ;  /* 0xffffff9c00587947 */ /* 0x000fea000383ffff */
.L_x_80:
[----:B---3--:R-:W-:-:S07]  /*a500*/  MOV R0, UR5 ;  /* 0x0000000500007c02 */ /* 0x008fce0008000f00 */
.L_x_258:
[----:B-1----:R1:W2:Y:S02]  /*a510*/  SYNCS.PHASECHK.TRANS64.TRYWAIT P0, [R0+URZ], R3 ;  /* 0x00000003000075a7 */ /* 0x0022a400080011ff */
[----:B--2---:R-:W-:Y:S05]  /*a520*/  @!P0 NANOSLEEP.SYNCS 0x989680 ;  /* 0x009896800000895d */ /* 0x004fea0003900000 */
[----:B------:R-:W2:Y:S02]  /*a530*/  @!P0 SYNCS.PHASECHK.TRANS64 P0, [R0+URZ], R3 ;  /* 0x00000003000085a7 */ /* 0x000ea400080010ff */
[----:B--2---:R-:W-:Y:S05]  /*a540*/  @!P0 BRA `(.L_x_258) ;  /* 0xfffffffc00f08947 */ /* 0x004fea000383ffff */
[----:B------:R-:W-:Y:S05]  /*a550*/  BRA `(.L_x_259) ;  /* 0xffffff9c00647947 */ /* 0x000fea000383ffff */
.L_x_81:
[----:B---3--:R-:W-:-:S07]  /*a560*/  MOV R0, UR5 ;  /* 0x0000000500007c02 */ /* 0x008fce0008000f00 */
.L_x_260:
[----:B-1----:R1:W2:Y:S02]  /*a570*/  SYNCS.PHASECHK.TRANS64.TRYWAIT P0, [R0+URZ], R3 ;  /* 0x00000003000075a7 */ /* 0x0022a400080011ff */
[----:B--2---:R-:W-:Y:S05]  /*a580*/  @!P0 NANOSLEEP.SYNCS 0x989680 ;  /* 0x009896800000895d */ /* 0x004fea0003900000 */
[----:B------:R-:W2:Y:S02]  /*a590*/  @!P0 SYNCS.PHASECHK.TRANS64 P0, [R0+URZ], R3 ;  /* 0x00000003000085a7 */ /* 0x000ea400080010ff */
[----:B--2---:R-:W-:Y:S05]  /*a5a0*/  @!P0 BRA `(.L_x_260) ;  /* 0xfffffffc00f08947 */ /* 0x004fea000383ffff */
[----:B------:R-:W-:Y:S05]  /*a5b0*/  BRA `(.L_x_261) ;  /* 0xffffff9c00707947 */ /* 0x000fea000383ffff */
.L_x_82:
[----:B---3--:R-:W-:-:S07]  /*a5c0*/  MOV R0, UR5 ;  /* 0x0000000500007c02 */ /* 0x008fce0008000f00 */
.L_x_262:
[----:B-1----:R1:W2:Y:S02]  /*a5d0*/  SYNCS.PHASECHK.TRANS64.TRYWAIT P0, [R0+URZ], R3 ;  /* 0x00000003000075a7 */ /* 0x0022a400080011ff */
[----:B--2---:R-:W-:Y:S05]  /*a5e0*/  @!P0 NANOSLEEP.SYNCS 0x989680 ;  /* 0x009896800000895d */ /* 0x004fea0003900000 */
[----:B------:R-:W2:Y:S02]  /*a5f0*/  @!P0 SYNCS.PHASECHK.TRANS64 P0, [R0+URZ], R3 ;  /* 0x00000003000085a7 */ /* 0x000ea400080010ff */
[----:B--2---:R-:W-:Y:S05]  /*a600*/  @!P0 BRA `(.L_x_262) ;  /* 0xfffffffc00f08947 */ /* 0x004fea000383ffff */
[----:B------:R-:W-:Y:S05]  /*a610*/  BRA `(.L_x_263) ;  /* 0xffffff9c007c7947 */ /* 0x000fea000383ffff */
.L_x_83:
[----:B---3--:R-:W-:-:S07]  /*a620*/  MOV R0, UR5 ;  /* 0x0000000500007c02 */ /* 0x008fce0008000f00 */
.L_x_264:
[----:B-1----:R1:W2:Y:S02]  /*a630*/  SYNCS.PHASECHK.TRANS64.TRYWAIT P0, [R0+URZ], R3 ;  /* 0x00000003000075a7 */ /* 0x0022a400080011ff */
[----:B--2---:R-:W-:Y:S05]  /*a640*/  @!P0 NANOSLEEP.SYNCS 0x989680 ;  /* 0x009896800000895d */ /* 0x004fea0003900000 */
[----:B------:R-:W2:Y:S02]  /*a650*/  @!P0 SYNCS.PHASECHK.TRANS64 P0, [R0+URZ], R3 ;  /* 0x00000003000085a7 */ /* 0x000ea400080010ff */
[----:B--2---:R-:W-:Y:S05]  /*a660*/  @!P0 BRA `(.L_x_264) ;  /* 0xfffffffc00f08947 */ /* 0x004fea000383ffff */
[----:B------:R-:W-:Y:S05]  /*a670*/  BRA `(.L_x_265) ;  /* 0xffffff9c00887947 */ /* 0x000fea000383ffff */
.L_x_84:
[----:B---3--:R-:W-:-:S07]  /*a680*/  MOV R0, UR5 ;  /* 0x0000000500007c02 */ /* 0x008fce0008000f00 */
.L_x_266:
[----:B-1----:R1:W2:Y:S02]  /*a690*/  SYNCS.PHASECHK.TRANS64.TRYWAIT P0, [R0+URZ], R3 ;  /* 0x00000003000075a7 */ /* 0x0022a400080011ff */
[----:B--2---:R-:W-:Y:S05]  /*a6a0*/  @!P0 NANOSLEEP.SYNCS 0x989680 ;  /* 0x009896800000895d */ /* 0x004fea0003900000 */
[----:B------:R-:W2:Y:S02]  /*a6b0*/  @!P0 SYNCS.PHASECHK.TRANS64 P0, [R0+URZ], R3 ;  /* 0x00000003000085a7 */ /* 0x000ea400080010ff */
[----:B--2---:R-:W-:Y:S05]  /*a6c0*/  @!P0 BRA `(.L_x_266) ;  /* 0xfffffffc00f08947 */ /* 0x004fea000383ffff */
[----:B------:R-:W-:Y:S05]  /*a6d0*/  BRA `(.L_x_267) ;  /* 0xffffff9c00947947 */ /* 0x000fea000383ffff */
.L_x_85:
[----:B---3--:R-:W-:-:S07]  /*a6e0*/  MOV R0, UR5 ;  /* 0x0000000500007c02 */ /* 0x008fce0008000f00 */
.L_x_268:
[----:B-1----:R1:W2:Y:S02]  /*a6f0*/  SYNCS.PHASECHK.TRANS64.TRYWAIT P0, [R0+URZ], R3 ;  /* 0x00000003000075a7 */ /* 0x0022a400080011ff */
[----:B--2---:R-:W-:Y:S05]  /*a700*/  @!P0 NANOSLEEP.SYNCS 0x989680 ;  /* 0x009896800000895d */ /* 0x004fea0003900000 */
[----:B------:R-:W2:Y:S02]  /*a710*/  @!P0 SYNCS.PHASECHK.TRANS64 P0, [R0+URZ], R3 ;  /* 0x00000003000085a7 */ /* 0x000ea400080010ff */
[----:B--2---:R-:W-:Y:S05]  /*a720*/  @!P0 BRA `(.L_x_268) ;  /* 0xfffffffc00f08947 */ /* 0x004fea000383ffff */
[----:B------:R-:W-:Y:S05]  /*a730*/  BRA `(.L_x_269) ;  /* 0xffffff9c00a07947 */ /* 0x000fea000383ffff */
.L_x_86:
[----:B---3--:R-:W-:-:S07]  /*a740*/  MOV R0, UR5 ;  /* 0x0000000500007c02 */ /* 0x008fce0008000f00 */
.L_x_270:
[----:B-1----:R1:W2:Y:S02]  /*a750*/  SYNCS.PHASECHK.TRANS64.TRYWAIT P0, [R0+URZ], R3 ;  /* 0x00000003000075a7 */ /* 0x0022a400080011ff */
[----:B--2---:R-:W-:Y:S05]  /*a760*/  @!P0 NANOSLEEP.SYNCS 0x989680 ;  /* 0x009896800000895d */ /* 0x004fea0003900000 */
[----:B------:R-:W2:Y:S02]  /*a770*/  @!P0 SYNCS.PHASECHK.TRANS64 P0, [R0+URZ], R3 ;  /* 0x00000003000085a7 */ /* 0x000ea400080010ff */
[----:B--2---:R-:W-:Y:S05]  /*a780*/  @!P0 BRA `(.L_x_270) ;  /* 0xfffffffc00f08947 */ /* 0x004fea000383ffff */
[----:B------:R-:W-:Y:S05]  /*a790*/  BRA `(.L_x_271) ;  /* 0xffffff9c00ac7947 */ /* 0x000fea000383ffff */
.L_x_87:
[----:B---3--:R-:W-:-:S07]  /*a7a0*/  MOV R0, UR5 ;  /* 0x0000000500007c02 */ /* 0x008fce0008000f00 */
.L_x_272:
[----:B-1----:R1:W2:Y:S02]  /*a7b0*/  SYNCS.PHASECHK.TRANS64.TRYWAIT P0, [R0+URZ], R3 ;  /* 0x00000003000075a7 */ /* 0x0022a400080011ff */
[----:B--2---:R-:W-:Y:S05]  /*a7c0*/  @!P0 NANOSLEEP.SYNCS 0x989680 ;  /* 0x009896800000895d */ /* 0x004fea0003900000 */
[----:B------:R-:W2:Y:S02]  /*a7d0*/  @!P0 SYNCS.PHASECHK.TRANS64 P0, [R0+URZ], R3 ;  /* 0x00000003000085a7 */ /* 0x000ea400080010ff */
[----:B--2---:R-:W-:Y:S05]  /*a7e0*/  @!P0 BRA `(.L_x_272) ;  /* 0xfffffffc00f08947 */ /* 0x004fea000383ffff */
[----:B------:R-:W-:Y:S05]  /*a7f0*/  BRA `(.L_x_273) ;  /* 0xffffff9c00b87947 */ /* 0x000fea000383ffff */
.L_x_88:
[----:B---3--:R-:W-:-:S07]  /*a800*/  MOV R0, UR5 ;  /* 0x0000000500007c02 */ /* 0x008fce0008000f00 */
.L_x_274:
[----:B-1----:R1:W2:Y:S02]  /*a810*/  SYNCS.PHASECHK.TRANS64.TRYWAIT P0, [R0+URZ], R3 ;  /* 0x00000003000075a7 */ /* 0x0022a400080011ff */
[----:B--2---:R-:W-:Y:S05]  /*a820*/  @!P0 NANOSLEEP.SYNCS 0x989680 ;  /* 0x009896800000895d */ /* 0x004fea0003900000 */
[----:B------:R-:W2:Y:S02]  /*a830*/  @!P0 SYNCS.PHASECHK.TRANS64 P0, [R0+URZ], R3 ;  /* 0x00000003000085a7 */ /* 0x000ea400080010ff */
[----:B--2---:R-:W-:Y:S05]  /*a840*/  @!P0 BRA `(.L_x_274) ;  /* 0xfffffffc00f08947 */ /* 0x004fea000383ffff */
[----:B------:R-:W-:Y:S05]  /*a850*/  BRA `(.L_x_275) ;  /* 0xffffff9c00c47947 */ /* 0x000fea000383ffff */
.L_x_89:
[----:B---3--:R-:W-:-:S07]  /*a860*/  MOV R0, UR5 ;  /* 0x0000000500007c02 */ /* 0x008fce0008000f00 */
.L_x_276:
[----:B-1----:R1:W2:Y:S02]  /*a870*/  SYNCS.PHASECHK.TRANS64.TRYWAIT P0, [R0+URZ], R3 ;  /* 0x00000003000075a7 */ /* 0x0022a400080011ff */
[----:B--2---:R-:W-:Y:S05]  /*a880*/  @!P0 NANOSLEEP.SYNCS 0x989680 ;  /* 0x009896800000895d */ /* 0x004fea0003900000 */
[----:B------:R-:W2:Y:S02]  /*a890*/  @!P0 SYNCS.PHASECHK.TRANS64 P0, [R0+URZ], R3 ;  /* 0x00000003000085a7 */ /* 0x000ea400080010ff */
[----:B--2---:R-:W-:Y:S05]  /*a8a0*/  @!P0 BRA `(.L_x_276) ;  /* 0xfffffffc00f08947 */ /* 0x004fea000383ffff */
[----:B------:R-:W-:Y:S05]  /*a8b0*/  BRA `(.L_x_277) ;  /* 0xffffff9c00d07947 */ /* 0x000fea000383ffff */
.L_x_90:
[----:B---3--:R-:W-:-:S07]  /*a8c0*/  MOV R0, UR5 ;  /* 0x0000000500007c02 */ /* 0x008fce0008000f00 */
.L_x_278:
[----:B-1----:R1:W2:Y:S02]  /*a8d0*/  SYNCS.PHASECHK.TRANS64.TRYWAIT P0, [R0+URZ], R3 ;  /* 0x00000003000075a7 */ /* 0x0022a400080011ff */
[----:B--2---:R-:W-:Y:S05]  /*a8e0*/  @!P0 NANOSLEEP.SYNCS 0x989680 ;  /* 0x009896800000895d */ /* 0x004fea0003900000 */
[----:B------:R-:W2:Y:S02]  /*a8f0*/  @!P0 SYNCS.PHASECHK.TRANS64 P0, [R0+URZ], R3 ;  /* 0x00000003000085a7 */ /* 0x000ea400080010ff */
[----:B--2---:R-:W-:Y:S05]  /*a900*/  @!P0 BRA `(.L_x_278) ;  /* 0xfffffffc00f08947 */ /* 0x004fea000383ffff */
[----:B------:R-:W-:Y:S05]  /*a910*/  BRA `(.L_x_279) ;  /* 0xffffff9c00dc7947 */ /* 0x000fea000383ffff */
.L_x_91:
[----:B---3--:R-:W-:-:S07]  /*a920*/  MOV R0, UR5 ;  /* 0x0000000500007c02 */ /* 0x008fce0008000f00 */
.L_x_280:
[----:B-1----:R1:W2:Y:S02]  /*a930*/  SYNCS.PHASECHK.TRANS64.TRYWAIT P0, [R0+URZ], R3 ;  /* 0x00000003000075a7 */ /* 0x0022a400080011ff */
[----:B--2---:R-:W-:Y:S05]  /*a940*/  @!P0 NANOSLEEP.SYNCS 0x989680 ;  /* 0x009896800000895d */ /* 0x004fea0003900000 */
[----:B------:R-:W2:Y:S02]  /*a950*/  @!P0 SYNCS.PHASECHK.TRANS64 P0, [R0+URZ], R3 ;  /* 0x00000003000085a7 */ /* 0x000ea400080010ff */
[----:B--2---:R-:W-:Y:S05]  /*a960*/  @!P0 BRA `(.L_x_280) ;  /* 0xfffffffc00f08947 */ /* 0x004fea000383ffff */
[----:B------:R-:W-:Y:S05]  /*a970*/  BRA `(.L_x_281) ;  /* 0xffffff9c00e87947 */ /* 0x000fea000383ffff */
.L_x_92:
[----:B---3--:R-:W-:-:S07]  /*a980*/  MOV R0, UR5 ;  /* 0x0000000500007c02 */ /* 0x008fce0008000f00 */
.L_x_282:
[----:B-1----:R1:W2:Y:S02]  /*a990*/  SYNCS.PHASECHK.TRANS64.TRYWAIT P0, [R0+URZ], R3 ;  /* 0x00000003000075a7 */ /* 0x0022a400080011ff */
[----:B--2---:R-:W-:Y:S05]  /*a9a0*/  @!P0 NANOSLEEP.SYNCS 0x989680 ;  /* 0x009896800000895d */ /* 0x004fea0003900000 */
[----:B------:R-:W2:Y:S02]  /*a9b0*/  @!P0 SYNCS.PHASECHK.TRANS64 P0, [R0+URZ], R3 ;  /* 0x00000003000085a7 */ /* 0x000ea400080010ff */
[----:B--2---:R-:W-:Y:S05]  /*a9c0*/  @!P0 BRA `(.L_x_282) ;  /* 0xfffffffc00f08947 */ /* 0x004fea000383ffff */
[----:B------:R-:W-:Y:S05]  /*a9d0*/  BRA `(.L_x_283) ;  /* 0xffffff9c00f47947 */ /* 0x000fea000383ffff */
.L_x_93:
[----:B---3--:R-:W-:-:S07]  /*a9e0*/  MOV R0, UR5 ;  /* 0x0000000500007c02 */ /* 0x008fce0008000f00 */
.L_x_284:
[----:B-1----:R1:W2:Y:S02]  /*a9f0*/  SYNCS.PHASECHK.TRANS64.TRYWAIT P0, [R0+URZ], R3 ;  /* 0x00000003000075a7 */ /* 0x0022a400080011ff */
[----:B--2---:R-:W-:Y:S05]  /*aa00*/  @!P0 NANOSLEEP.SYNCS 0x989680 ;  /* 0x009896800000895d */ /* 0x004fea0003900000 */
[----:B------:R-:W2:Y:S02]  /*aa10*/  @!P0 SYNCS.PHASECHK.TRANS64 P0, [R0+URZ], R3 ;  /* 0x00000003000085a7 */ /* 0x000ea400080010ff */
[----:B--2---:R-:W-:Y:S05]  /*aa20*/  @!P0 BRA `(.L_x_284) ;  /* 0xfffffffc00f08947 */ /* 0x004fea000383ffff */
[----:B------:R-:W-:Y:S05]  /*aa30*/  BRA `(.L_x_285) ;  /* 0xffffffa000007947 */ /* 0x000fea000383ffff */
.L_x_94:
[----:B---3--:R-:W-:-:S07]  /*aa40*/  MOV R0, UR5 ;  /* 0x0000000500007c02 */ /* 0x008fce0008000f00 */
.L_x_286:
[----:B-1----:R1:W2:Y:S02]  /*aa50*/  SYNCS.PHASECHK.TRANS64.TRYWAIT P0, [R0+URZ], R3 ;  /* 0x00000003000075a7 */ /* 0x0022a400080011ff */
[----:B--2---:R-:W-:Y:S05]  /*aa60*/  @!P0 NANOSLEEP.SYNCS 0x989680 ;  /* 0x009896800000895d */ /* 0x004fea0003900000 */
[----:B------:R-:W2:Y:S02]  /*aa70*/  @!P0 SYNCS.PHASECHK.TRANS64 P0, [R0+URZ], R3 ;  /* 0x00000003000085a7 */ /* 0x000ea400080010ff */
[----:B--2---:R-:W-:Y:S05]  /*aa80*/  @!P0 BRA `(.L_x_286) ;  /* 0xfffffffc00f08947 */ /* 0x004fea000383ffff */
[----:B------:R-:W-:Y:S05]  /*aa90*/  BRA `(.L_x_287) ;  /* 0xffffffa0000c7947 */ /* 0x000fea000383ffff */
.L_x_95:
[----:B---3--:R-:W-:-:S07]  /*aaa0*/  MOV R0, UR5 ;  /* 0x0000000500007c02 */ /* 0x008fce0008000f00 */
.L_x_288:
[----:B-1----:R1:W2:Y:S02]  /*aab0*/  SYNCS.PHASECHK.TRANS64.TRYWAIT P0, [R0+URZ], R3 ;  /* 0x00000003000075a7 */ /* 0x0022a400080011ff */
[----:B--2---:R-:W-:Y:S05]  /*aac0*/  @!P0 NANOSLEEP.SYNCS 0x989680 ;  /* 0x009896800000895d */ /* 0x004fea0003900000 */
[----:B------:R-:W2:Y:S02]  /*aad0*/  @!P0 SYNCS.PHASECHK.TRANS64 P0, [R0+URZ], R3 ;  /* 0x00000003000085a7 */ /* 0x000ea400080010ff */
[----:B--2---:R-:W-:Y:S05]  /*aae0*/  @!P0 BRA `(.L_x_288) ;  /* 0xfffffffc00f08947 */ /* 0x004fea000383ffff */
[----:B------:R-:W-:Y:S05]  /*aaf0*/  BRA `(.L_x_289) ;  /* 0xffffffa000187947 */ /* 0x000fea000383ffff */
.L_x_96:
[----:B---3--:R-:W-:-:S07]  /*ab00*/  MOV R0, UR5 ;  /* 0x0000000500007c02 */ /* 0x008fce0008000f00 */
.L_x_290:
[----:B-1----:R1:W2:Y:S02]  /*ab10*/  SYNCS.PHASECHK.TRANS64.TRYWAIT P0, [R0+URZ], R3 ;  /* 0x00000003000075a7 */ /* 0x0022a400080011ff */
[----:B--2---:R-:W-:Y:S05]  /*ab20*/  @!P0 NANOSLEEP.SYNCS 0x989680 ;  /* 0x009896800000895d */ /* 0x004fea0003900000 */
[----:B------:R-:W2:Y:S02]  /*ab30*/  @!P0 SYNCS.PHASECHK.TRANS64 P0, [R0+URZ], R3 ;  /* 0x00000003000085a7 */ /* 0x000ea400080010ff */
[----:B--2---:R-:W-:Y:S05]  /*ab40*/  @!P0 BRA `(.L_x_290) ;  /* 0xfffffffc00f08947 */ /* 0x004fea000383ffff */
[----:B------:R-:W-:Y:S05]  /*ab50*/  BRA `(.L_x_291) ;  /* 0xffffffa000247947 */ /* 0x000fea000383ffff */
.L_x_97:
[----:B---3--:R-:W-:-:S07]  /*ab60*/  MOV R0, UR5 ;  /* 0x0000000500007c02 */ /* 0x008fce0008000f00 */
.L_x_292:
[----:B-1----:R1:W2:Y:S02]  /*ab70*/  SYNCS.PHASECHK.TRANS64.TRYWAIT P0, [R0+URZ], R3 ;  /* 0x00000003000075a7 */ /* 0x0022a400080011ff */
[----:B--2---:R-:W-:Y:S05]  /*ab80*/  @!P0 NANOSLEEP.SYNCS 0x989680 ;  /* 0x009896800000895d */ /* 0x004fea0003900000 */
[----:B------:R-:W2:Y:S02]  /*ab90*/  @!P0 SYNCS.PHASECHK.TRANS64 P0, [R0+URZ], R3 ;  /* 0x00000003000085a7 */ /* 0x000ea400080010ff */
[----:B--2---:R-:W-:Y:S05]  /*aba0*/  @!P0 BRA `(.L_x_292) ;  /* 0xfffffffc00f08947 */ /* 0x004fea000383ffff */
[----:B------:R-:W-:Y:S05]  /*abb0*/  BRA `(.L_x_293) ;  /* 0xffffffa000307947 */ /* 0x000fea000383ffff */
.L_x_98:
[----:B---3--:R-:W-:-:S07]  /*abc0*/  MOV R0, UR5 ;  /* 0x0000000500007c02 */ /* 0x008fce0008000f00 */
.L_x_294:
[----:B-1----:R1:W2:Y:S02]  /*abd0*/  SYNCS.PHASECHK.TRANS64.TRYWAIT P0, [R0+URZ], R3 ;  /* 0x00000003000075a7 */ /* 0x0022a400080011ff */
[----:B--2---:R-:W-:Y:S05]  /*abe0*/  @!P0 NANOSLEEP.SYNCS 0x989680 ;  /* 0x009896800000895d */ /* 0x004fea0003900000 */
[----:B------:R-:W2:Y:S02]  /*abf0*/  @!P0 SYNCS.PHASECHK.TRANS64 P0, [R0+URZ], R3 ;  /* 0x00000003000085a7 */ /* 0x000ea400080010ff */
[----:B--2---:R-:W-:Y:S05]  /*ac00*/  @!P0 BRA `(.L_x_294) ;  /* 0xfffffffc00f08947 */ /* 0x004fea000383ffff */
[----:B------:R-:W-:Y:S05]  /*ac10*/  BRA `(.L_x_295) ;  /* 0xffffffa0003c7947 */ /* 0x000fea000383ffff */
.L_x_99:
[----:B---3--:R-:W-:-:S07]  /*ac20*/  MOV R0, UR5 ;  /* 0x0000000500007c02 */ /* 0x008fce0008000f00 */
.L_x_296:
[----:B-1----:R1:W2:Y:S02]  /*ac30*/  SYNCS.PHASECHK.TRANS64.TRYWAIT P0, [R0+URZ], R3 ;  /* 0x00000003000075a7 */ /* 0x0022a400080011ff */
[----:B--2---:R-:W-:Y:S05]  /*ac40*/  @!P0 NANOSLEEP.SYNCS 0x989680 ;  /* 0x009896800000895d */ /* 0x004fea0003900000 */
[----:B------:R-:W2:Y:S02]  /*ac50*/  @!P0 SYNCS.PHASECHK.TRANS64 P0, [R0+URZ], R3 ;  /* 0x00000003000085a7 */ /* 0x000ea400080010ff */
[----:B--2---:R-:W-:Y:S05]  /*ac60*/  @!P0 BRA `(.L_x_296) ;  /* 0xfffffffc00f08947 */ /* 0x004fea000383ffff */
[----:B------:R-:W-:Y:S05]  /*ac70*/  BRA `(.L_x_297) ;  /* 0xffffffa000487947 */ /* 0x000fea000383ffff */
.L_x_100:
[----:B---3--:R-:W-:-:S07]  /*ac80*/  MOV R0, UR5 ;  /* 0x0000000500007c02 */ /* 0x008fce0008000f00 */
.L_x_298:
[----:B-1----:R1:W2:Y:S02]  /*ac90*/  SYNCS.PHASECHK.TRANS64.TRYWAIT P0, [R0+URZ], R3 ;  /* 0x00000003000075a7 */ /* 0x0022a400080011ff */
[----:B--2---:R-:W-:Y:S05]  /*aca0*/  @!P0 NANOSLEEP.SYNCS 0x989680 ;  /* 0x009896800000895d */ /* 0x004fea0003900000 */
[----:B------:R-:W2:Y:S02]  /*acb0*/  @!P0 SYNCS.PHASECHK.TRANS64 P0, [R0+URZ], R3 ;  /* 0x00000003000085a7 */ /* 0x000ea400080010ff */
[----:B--2---:R-:W-:Y:S05]  /*acc0*/  @!P0 BRA `(.L_x_298) ;  /* 0xfffffffc00f08947 */ /* 0x004fea000383ffff */
[----:B------:R-:W-:Y:S05]  /*acd0*/  BRA `(.L_x_299) ;  /* 0xffffffa000547947 */ /* 0x000fea000383ffff */
.L_x_101:
[----:B---3--:R-:W-:-:S07]  /*ace0*/  MOV R0, UR5 ;  /* 0x0000000500007c02 */ /* 0x008fce0008000f00 */
.L_x_300:
[----:B-1----:R1:W2:Y:S02]  /*acf0*/  SYNCS.PHASECHK.TRANS64.TRYWAIT P0, [R0+URZ], R3 ;  /* 0x00000003000075a7 */ /* 0x0022a400080011ff */
[----:B--2---:R-:W-:Y:S05]  /*ad00*/  @!P0 NANOSLEEP.SYNCS 0x989680 ;  /* 0x009896800000895d */ /* 0x004fea0003900000 */
[----:B------:R-:W2:Y:S02]  /*ad10*/  @!P0 SYNCS.PHASECHK.TRANS64 P0, [R0+URZ], R3 ;  /* 0x00000003000085a7 */ /* 0x000ea400080010ff */
[----:B--2---:R-:W-:Y:S05]  /*ad20*/  @!P0 BRA `(.L_x_300) ;  /* 0xfffffffc00f08947 */ /* 0x004fea000383ffff */
[----:B------:R-:W-:Y:S05]  /*ad30*/  BRA `(.L_x_301) ;  /* 0xffffffa000607947 */ /* 0x000fea000383ffff */
.L_x_102:
[----:B---3--:R-:W-:-:S07]  /*ad40*/  MOV R0, UR5 ;  /* 0x0000000500007c02 */ /* 0x008fce0008000f00 */
.L_x_302:
[----:B-1----:R1:W2:Y:S02]  /*ad50*/  SYNCS.PHASECHK.TRANS64.TRYWAIT P0, [R0+URZ], R3 ;  /* 0x00000003000075a7 */ /* 0x0022a400080011ff */
[----:B--2---:R-:W-:Y:S05]  /*ad60*/  @!P0 NANOSLEEP.SYNCS 0x989680 ;  /* 0x009896800000895d */ /* 0x004fea0003900000 */
[----:B------:R-:W2:Y:S02]  /*ad70*/  @!P0 SYNCS.PHASECHK.TRANS64 P0, [R0+URZ], R3 ;  /* 0x00000003000085a7 */ /* 0x000ea400080010ff */
[----:B--2---:R-:W-:Y:S05]  /*ad80*/  @!P0 BRA `(.L_x_302) ;  /* 0xfffffffc00f08947 */ /* 0x004fea000383ffff */
[----:B------:R-:W-:Y:S05]  /*ad90*/  BRA `(.L_x_303) ;  /* 0xffffffa0006c7947 */ /* 0x000fea000383ffff */
.L_x_103:
[----:B---3--:R-:W-:-:S07]  /*ada0*/  MOV R0, UR5 ;  /* 0x0000000500007c02 */ /* 0x008fce0008000f00 */
.L_x_304:
[----:B-1----:R1:W2:Y:S02]  /*adb0*/  SYNCS.PHASECHK.TRANS64.TRYWAIT P0, [R0+URZ], R3 ;  /* 0x00000003000075a7 */ /* 0x0022a400080011ff */
[----:B--2---:R-:W-:Y:S05]  /*adc0*/  @!P0 NANOSLEEP.SYNCS 0x989680 ;  /* 0x009896800000895d */ /* 0x004fea0003900000 */
[----:B------:R-:W2:Y:S02]  /*add0*/  @!P0 SYNCS.PHASECHK.TRANS64 P0, [R0+URZ], R3 ;  /* 0x00000003000085a7 */ /* 0x000ea400080010ff */
[----:B--2---:R-:W-:Y:S05]  /*ade0*/  @!P0 BRA `(.L_x_304) ;  /* 0xfffffffc00f08947 */ /* 0x004fea000383ffff */
[----:B------:R-:W-:Y:S05]  /*adf0*/  BRA `(.L_x_305) ;  /* 0xffffffa000787947 */ /* 0x000fea000383ffff */
.L_x_104:
[----:B---3--:R-:W-:-:S07]  /*ae00*/  MOV R0, UR5 ;  /* 0x0000000500007c02 */ /* 0x008fce0008000f00 */
.L_x_306:
[----:B-1----:R1:W2:Y:S02]  /*ae10*/  SYNCS.PHASECHK.TRANS64.TRYWAIT P0, [R0+URZ], R3 ;  /* 0x00000003000075a7 */ /* 0x0022a400080011ff */
[----:B--2---:R-:W-:Y:S05]  /*ae20*/  @!P0 NANOSLEEP.SYNCS 0x989680 ;  /* 0x009896800000895d */ /* 0x004fea0003900000 */
[----:B------:R-:W2:Y:S02]  /*ae30*/  @!P0 SYNCS.PHASECHK.TRANS64 P0, [R0+URZ], R3 ;  /* 0x00000003000085a7 */ /* 0x000ea400080010ff */
[----:B--2---:R-:W-:Y:S05]  /*ae40*/  @!P0 BRA `(.L_x_306) ;  /* 0xfffffffc00f08947 */ /* 0x004fea000383ffff */
[----:B------:R-:W-:Y:S05]  /*ae50*/  BRA `(.L_x_307) ;  /* 0xffffffa000847947 */ /* 0x000fea000383ffff */
.L_x_105:
[----:B---3--:R-:W-:-:S07]  /*ae60*/  MOV R0, UR5 ;  /* 0x0000000500007c02 */ /* 0x008fce0008000f00 */
.L_x_308:
[----:B-1----:R1:W2:Y:S02]  /*ae70*/  SYNCS.PHASECHK.TRANS64.TRYWAIT P0, [R0+URZ], R3 ;  /* 0x00000003000075a7 */ /* 0x0022a400080011ff */
[----:B--2---:R-:W-:Y:S05]  /*ae80*/  @!P0 NANOSLEEP.SYNCS 0x989680 ;  /* 0x009896800000895d */ /* 0x004fea0003900000 */
[----:B------:R-:W2:Y:S02]  /*ae90*/  @!P0 SYNCS.PHASECHK.TRANS64 P0, [R0+URZ], R3 ;  /* 0x00000003000085a7 */ /* 0x000ea400080010ff */
[----:B--2---:R-:W-:Y:S05]  /*aea0*/  @!P0 BRA `(.L_x_308) ;  /* 0xfffffffc00f08947 */ /* 0x004fea000383ffff */
[----:B------:R-:W-:Y:S05]  /*aeb0*/  BRA `(.L_x_309) ;  /* 0xffffffa000907947 */ /* 0x000fea000383ffff */
.L_x_106:
[----:B---3--:R-:W-:-:S07]  /*aec0*/  MOV R0, UR5 ;  /* 0x0000000500007c02 */ /* 0x008fce0008000f00 */
.L_x_310:
[----:B-1----:R1:W2:Y:S02]  /*aed0*/  SYNCS.PHASECHK.TRANS64.TRYWAIT P0, [R0+URZ], R3 ;  /* 0x00000003000075a7 */ /* 0x0022a400080011ff */
[----:B--2---:R-:W-:Y:S05]  /*aee0*/  @!P0 NANOSLEEP.SYNCS 0x989680 ;  /* 0x009896800000895d */ /* 0x004fea0003900000 */
[----:B------:R-:W2:Y:S02]  /*aef0*/  @!P0 SYNCS.PHASECHK.TRANS64 P0, [R0+URZ], R3 ;  /* 0x00000003000085a7 */ /* 0x000ea400080010ff */
[----:B--2---:R-:W-:Y:S05]  /*af00*/  @!P0 BRA `(.L_x_310) ;  /* 0xfffffffc00f08947 */ /* 0x004fea000383ffff */
[----:B------:R-:W-:Y:S05]  /*af10*/  BRA `(.L_x_311) ;  /* 0xffffffa0009c7947 */ /* 0x000fea000383ffff */
.L_x_107:
[----:B---3--:R-:W-:-:S07]  /*af20*/  MOV R0, UR5 ;  /* 0x0000000500007c02 */ /* 0x008fce0008000f00 */
.L_x_312:
[----:B-1----:R1:W2:Y:S02]  /*af30*/  SYNCS.PHASECHK.TRANS64.TRYWAIT P0, [R0+URZ], R3 ;  /* 0x00000003000075a7 */ /* 0x0022a400080011ff */
[----:B--2---:R-:W-:Y:S05]  /*af40*/  @!P0 NANOSLEEP.SYNCS 0x989680 ;  /* 0x009896800000895d */ /* 0x004fea0003900000 */
[----:B------:R-:W2:Y:S02]  /*af50*/  @!P0 SYNCS.PHASECHK.TRANS64 P0, [R0+URZ], R3 ;  /* 0x00000003000085a7 */ /* 0x000ea400080010ff */
[----:B--2---:R-:W-:Y:S05]  /*af60*/  @!P0 BRA `(.L_x_312) ;  /* 0xfffffffc00f08947 */ /* 0x004fea000383ffff */
[----:B------:R-:W-:Y:S05]  /*af70*/  BRA `(.L_x_313) ;  /* 0xffffffa000a87947 */ /* 0x000fea000383ffff */
.L_x_108:
[----:B---3--:R-:W-:-:S07]  /*af80*/  MOV R0, UR5 ;  /* 0x0000000500007c02 */ /* 0x008fce0008000f00 */
.L_x_314:
[----:B-1----:R1:W2:Y:S02]  /*af90*/  SYNCS.PHASECHK.TRANS64.TRYWAIT P0, [R0+URZ], R3 ;  /* 0x00000003000075a7 */ /* 0x0022a400080011ff */
[----:B--2---:R-:W-:Y:S05]  /*afa0*/  @!P0 NANOSLEEP.SYNCS 0x989680 ;  /* 0x009896800000895d */ /* 0x004fea0003900000 */
[----:B------:R-:W2:Y:S02]  /*afb0*/  @!P0 SYNCS.PHASECHK.TRANS64 P0, [R0+URZ], R3 ;  /* 0x00000003000085a7 */ /* 0x000ea400080010ff */
[----:B--2---:R-:W-:Y:S05]  /*afc0*/  @!P0 BRA `(.L_x_314) ;  /* 0xfffffffc00f08947 */ /* 0x004fea000383ffff */
[----:B------:R-:W-:Y:S05]  /*afd0*/  BRA `(.L_x_315) ;  /* 0xffffffa000b47947 */ /* 0x000fea000383ffff */
.L_x_109:
[----:B---3--:R-:W-:-:S07]  /*afe0*/  MOV R0, UR5 ;  /* 0x0000000500007c02 */ /* 0x008fce0008000f00 */
.L_x_316:
[----:B-1----:R1:W2:Y:S02]  /*aff0*/  SYNCS.PHASECHK.TRANS64.TRYWAIT P0, [R0+URZ], R3 ;  /* 0x00000003000075a7 */ /* 0x0022a400080011ff */
[----:B--2---:R-:W-:Y:S05]  /*b000*/  @!P0 NANOSLEEP.SYNCS 0x989680 ;  /* 0x009896800000895d */ /* 0x004fea0003900000 */
[----:B------:R-:W2:Y:S02]  /*b010*/  @!P0 SYNCS.PHASECHK.TRANS64 P0, [R0+URZ], R3 ;  /* 0x00000003000085a7 */ /* 0x000ea400080010ff */
[----:B--2---:R-:W-:Y:S05]  /*b020*/  @!P0 BRA `(.L_x_316) ;  /* 0xfffffffc00f08947 */ /* 0x004fea000383ffff */
[----:B------:R-:W-:Y:S05]  /*b030*/  BRA `(.L_x_317) ;  /* 0xffffffa000c07947 */ /* 0x000fea000383ffff */
.L_x_110:
[----:B---3--:R-:W-:-:S07]  /*b040*/  MOV R0, UR5 ;  /* 0x0000000500007c02 */ /* 0x008fce0008000f00 */
.L_x_318:
[----:B-1----:R1:W2:Y:S02]  /*b050*/  SYNCS.PHASECHK.TRANS64.TRYWAIT P0, [R0+URZ], R3 ;  /* 0x00000003000075a7 */ /* 0x0022a400080011ff */
[----:B--2---:R-:W-:Y:S05]  /*b060*/  @!P0 NANOSLEEP.SYNCS 0x989680 ;  /* 0x009896800000895d */ /* 0x004fea0003900000 */
[----:B------:R-:W2:Y:S02]  /*b070*/  @!P0 SYNCS.PHASECHK.TRANS64 P0, [R0+URZ], R3 ;  /* 0x00000003000085a7 */ /* 0x000ea400080010ff */
[----:B--2---:R-:W-:Y:S05]  /*b080*/  @!P0 BRA `(.L_x_318) ;  /* 0xfffffffc00f08947 */ /* 0x004fea000383ffff */
[----:B------:R-:W-:Y:S05]  /*b090*/  BRA `(.L_x_319) ;  /* 0xffffffa000cc7947 */ /* 0x000fea000383ffff */
.L_x_111:
[----:B---3--:R-:W-:-:S07]  /*b0a0*/  MOV R0, UR5 ;  /* 0x0000000500007c02 */ /* 0x008fce0008000f00 */
.L_x_320:
[----:B-1----:R1:W2:Y:S02]  /*b0b0*/  SYNCS.PHASECHK.TRANS64.TRYWAIT P0, [R0+URZ], R3 ;  /* 0x00000003000075a7 */ /* 0x0022a400080011ff */
[----:B--2---:R-:W-:Y:S05]  /*b0c0*/  @!P0 NANOSLEEP.SYNCS 0x989680 ;  /* 0x009896800000895d */ /* 0x004fea0003900000 */
[----:B------:R-:W2:Y:S02]  /*b0d0*/  @!P0 SYNCS.PHASECHK.TRANS64 P0, [R0+URZ], R3 ;  /* 0x00000003000085a7 */ /* 0x000ea400080010ff */
[----:B--2---:R-:W-:Y:S05]  /*b0e0*/  @!P0 BRA `(.L_x_320) ;  /* 0xfffffffc00f08947 */ /* 0x004fea000383ffff */
[----:B------:R-:W-:Y:S05]  /*b0f0*/  BRA `(.L_x_321) ;  /* 0xffffffa000d87947 */ /* 0x000fea000383ffff */
.L_x_112:
[----:B---3--:R-:W-:-:S07]  /*b100*/  MOV R0, UR5 ;  /* 0x0000000500007c02 */ /* 0x008fce0008000f00 */
.L_x_322:
[----:B-1----:R1:W2:Y:S02]  /*b110*/  SYNCS.PHASECHK.TRANS64.TRYWAIT P0, [R0+URZ], R3 ;  /* 0x00000003000075a7 */ /* 0x0022a400080011ff */
[----:B--2---:R-:W-:Y:S05]  /*b120*/  @!P0 NANOSLEEP.SYNCS 0x989680 ;  /* 0x009896800000895d */ /* 0x004fea0003900000 */
[----:B------:R-:W2:Y:S02]  /*b130*/  @!P0 SYNCS.PHASECHK.TRANS64 P0, [R0+URZ], R3 ;  /* 0x00000003000085a7 */ /* 0x000ea400080010ff */
[----:B--2---:R-:W-:Y:S05]  /*b140*/  @!P0 BRA `(.L_x_322) ;  /* 0xfffffffc00f08947 */ /* 0x004fea000383ffff */
[----:B------:R-:W-:Y:S05]  /*b150*/  BRA `(.L_x_323) ;  /* 0xffffffa000e47947 */ /* 0x000fea000383ffff */
.L_x_113:
[----:B---3--:R-:W-:-:S07]  /*b160*/  MOV R0, UR5 ;  /* 0x0000000500007c02 */ /* 0x008fce0008000f00 */
.L_x_324:
[----:B-1----:R1:W2:Y:S02]  /*b170*/  SYNCS.PHASECHK.TRANS64.TRYWAIT P0, [R0+URZ], R3 ;  /* 0x00000003000075a7 */ /* 0x0022a400080011ff */
[----:B--2---:R-:W-:Y:S05]  /*b180*/  @!P0 NANOSLEEP.SYNCS 0x989680 ;  /* 0x009896800000895d */ /* 0x004fea0003900000 */
[----:B------:R-:W2:Y:S02]  /*b190*/  @!P0 SYNCS.PHASECHK.TRANS64 P0, [R0+URZ], R3 ;  /* 0x00000003000085a7 */ /* 0x000ea400080010ff */
[----:B--2---:R-:W-:Y:S05]  /*b1a0*/  @!P0 BRA `(.L_x_324) ;  /* 0xfffffffc00f08947 */ /* 0x004fea000383ffff */
[----:B------:R-:W-:Y:S05]  /*b1b0*/  BRA `(.L_x_325) ;  /* 0xffffffa000f07947 */ /* 0x000fea000383ffff */
.L_x_114:
[----:B---3--:R-:W-:-:S07]  /*b1c0*/  MOV R0, UR5 ;  /* 0x0000000500007c02 */ /* 0x008fce0008000f00 */
.L_x_326:
[----:B-1----:R1:W2:Y:S02]  /*b1d0*/  SYNCS.PHASECHK.TRANS64.TRYWAIT P0, [R0+URZ], R3 ;  /* 0x00000003000075a7 */ /* 0x0022a400080011ff */
[----:B--2---:R-:W-:Y:S05]  /*b1e0*/  @!P0 NANOSLEEP.SYNCS 0x989680 ;  /* 0x009896800000895d */ /* 0x004fea0003900000 */
[----:B------:R-:W2:Y:S02]  /*b1f0*/  @!P0 SYNCS.PHASECHK.TRANS64 P0, [R0+URZ], R3 ;  /* 0x00000003000085a7 */ /* 0x000ea400080010ff */
[----:B--2---:R-:W-:Y:S05]  /*b200*/  @!P0 BRA `(.L_x_326) ;  /* 0xfffffffc00f08947 */ /* 0x004fea000383ffff */
[----:B------:R-:W-:Y:S05]  /*b210*/  BRA `(.L_x_327) ;  /* 0xffffffa000fc7947 */ /* 0x000fea000383ffff */
.L_x_117:
[----:B-1----:R1:W2:Y:S02]  /*b220*/  SYNCS.PHASECHK.TRANS64.TRYWAIT P0, [R0+URZ+0x500], R5 ;  /* 0x00050005000075a7 */ /* 0x0022a400080011ff */
[----:B--2---:R-:W-:Y:S05]  /*b230*/  @!P0 NANOSLEEP.SYNCS 0x989680 ;  /* 0x009896800000895d */ /* 0x004fea0003900000 */
[----:B------:R-:W2:Y:S02]  /*b240*/  @!P0 SYNCS.PHASECHK.TRANS64 P0, [R0+URZ+0x500], R5 ;  /* 0x00050005000085a7 */ /* 0x000ea400080010ff */
[----:B--2---:R-:W-:Y:S05]  /*b250*/  @!P0 BRA `(.L_x_117) ;  /* 0xfffffffc00f08947 */ /* 0x004fea000383ffff */
[----:B------:R-:W-:Y:S05]  /*b260*/  BRA `(.L_x_328) ;  /* 0xffffffa4005c7947 */ /* 0x000fea000383ffff */
.L_x_118:
[----:B------:R-:W-:-:S07]  /*b270*/  MOV R0, UR5 ;  /* 0x0000000500007c02 */ /* 0x000fce0008000f00 */
.L_x_329:
[----:B-1----:R1:W2:Y:S02]  /*b280*/  SYNCS.PHASECHK.TRANS64.TRYWAIT P0, [R0+URZ+0x4b0], R7 ;  /* 0x0004b007000075a7 */ /* 0x0022a400080011ff */
[----:B--2---:R-:W-:Y:S05]  /*b290*/  @!P0 NANOSLEEP.SYNCS 0x989680 ;  /* 0x009896800000895d */ /* 0x004fea0003900000 */
[----:B------:R-:W2:Y:S02]  /*b2a0*/  @!P0 SYNCS.PHASECHK.TRANS64 P0, [R0+URZ+0x4b0], R7 ;  /* 0x0004b007000085a7 */ /* 0x000ea400080010ff */
[----:B--2---:R-:W-:Y:S05]  /*b2b0*/  @!P0 BRA `(.L_x_329) ;  /* 0xfffffffc00f08947 */ /* 0x004fea000383ffff */
[----:B------:R-:W-:Y:S05]  /*b2c0*/  BRA `(.L_x_330) ;  /* 0xffffffa4006c7947 */ /* 0x000fea000383ffff */
.L_x_119:
[----:B-1----:R1:W2:Y:S02]  /*b2d0*/  SYNCS.PHASECHK.TRANS64.TRYWAIT P1, [R0+URZ+0x4a0], R5 ;  /* 0x0004a005000075a7 */ /* 0x0022a400080211ff */
[----:B--2---:R-:W-:Y:S05]  /*b2e0*/  @!P1 NANOSLEEP.SYNCS 0x989680 ;  /* 0x009896800000995d */ /* 0x004fea0003900000 */
[----:B------:R-:W2:Y:S02]  /*b2f0*/  @!P1 SYNCS.PHASECHK.TRANS64 P1, [R0+URZ+0x4a0], R5 ;  /* 0x0004a005000095a7 */ /* 0x000ea400080210ff */
[----:B--2---:R-:W-:Y:S05]  /*b300*/  @!P1 BRA `(.L_x_119) ;  /* 0xfffffffc00f09947 */ /* 0x004fea000383ffff */
[----:B------:R-:W-:Y:S05]  /*b310*/  BRA `(.L_x_331) ;  /* 0xffffffa4009c7947 */ /* 0x000fea000383ffff */
.L_x_122:
[----:B------:R-:W-:-:S07]  /*b320*/  MOV R0, UR5 ;  /* 0x0000000500007c02 */ /* 0x000fce0008000f00 */
.L_x_332:
[----:B-1----:R1:W2:Y:S02]  /*b330*/  SYNCS.PHASECHK.TRANS64.TRYWAIT P0, [R0+URZ+0x4b0], R3 ;  /* 0x0004b003000075a7 */ /* 0x0022a400080011ff */
[----:B--2---:R-:W-:Y:S05]  /*b340*/  @!P0 NANOSLEEP.SYNCS 0x989680 ;  /* 0x009896800000895d */ /* 0x004fea0003900000 */
[----:B------:R-:W2:Y:S02]  /*b350*/  @!P0 SYNCS.PHASECHK.TRANS64 P0, [R0+URZ+0x4b0], R3 ;  /* 0x0004b003000085a7 */ /* 0x000ea400080010ff */
[----:B--2---:R-:W-:Y:S05]  /*b360*/  @!P0 BRA `(.L_x_332) ;  /* 0xfffffffc00f08947 */ /* 0x004fea000383ffff */
[----:B------:R-:W-:Y:S05]  /*b370*/  BRA `(.L_x_121) ;  /* 0xffffffa400f07947 */ /* 0x000fea000383ffff */
.L_x_131:
[----:B-1----:R-:W-:-:S04]  /*b380*/  MOV R4, UR6 ;  /* 0x0000000600047c02 */ /* 0x002fc80008000f00 */
[----:B------:R1:W2:Y:S03]  /*b390*/  SYNCS.PHASECHK.TRANS64.TRYWAIT P0, [R4+URZ+0x8], R5 ;  /* 0x00000805040075a7 */ /* 0x0002a600080011ff */
[----:B--2---:R-:W-:Y:S05]  /*b3a0*/  @!P0 NANOSLEEP.SYNCS 0x989680 ;  /* 0x009896800000895d */ /* 0x004fea0003900000 */
[----:B------:R-:W2:Y:S02]  /*b3b0*/  @!P0 SYNCS.PHASECHK.TRANS64 P0, [R4+URZ+0x8], R5 ;  /* 0x00000805040085a7 */ /* 0x000ea400080010ff */
[----:B--2---:R-:W-:Y:S05]  /*b3c0*/  @!P0 BRA `(.L_x_131) ;  /* 0xfffffffc00ec8947 */ /* 0x004fea000383ffff */
[----:B------:R-:W-:Y:S05]  /*b3d0*/  BRA `(.L_x_130) ;  /* 0xffffffa800a47947 */ /* 0x000fea000383ffff */
.L_x_133:
[----:B------:R-:W-:Y:S01]  /*b3e0*/  BSSY B0, `(.L_x_333) ;  /* 0x0000006000007945 */ /* 0x000fe20003800000 */
[----:B------:R-:W-:-:S07]  /*b3f0*/  MOV R15, 0xffffffff ;  /* 0xffffffff000f7802 */ /* 0x000fce0000000f00 */
[----:B-1---5:R-:W-:Y:S05]  /*b400*/  WARPSYNC.COLLECTIVE R15, `(.L_x_334) ;  /* 0x000000000f0c7348 */ /* 0x022fea0003c00000 */
[----:B------:R-:W-:Y:S02]  /*b410*/  ELECT P6, UR79, PT ;  /* 0x00000000004f782f */ /* 0x000fe400038c0000 */
[----:B------:R-:W-:Y:S01]  /*b420*/  MOV R14, UR79 ;  /* 0x0000004f000e7c02 */ /* 0x000fe20008000f00 */
[----:B-1---5:R-:W-:Y:S10]  /*b430*/  ENDCOLLECTIVE ;  /* 0x000000000000791b */ /* 0x022ff40003800000 */
.L_x_334:
[----:B------:R-:W-:Y:S05]  /*b440*/  BSYNC B0 ;  /* 0x0000000000007941 */ /* 0x000fea0003800000 */
.L_x_333:
[----:B------:R-:W-:Y:S05]  /*b450*/  BRA `(.L_x_335) ;  /* 0xffffffa800d47947 */ /* 0x000fea000383ffff */
.L_x_135:
[----:B-1----:R-:W-:-:S04]  /*b460*/  MOV R2, UR6 ;  /* 0x0000000600027c02 */ /* 0x002fc80008000f00 */
[----:B------:R1:W2:Y:S03]  /*b470*/  SYNCS.PHASECHK.TRANS64.TRYWAIT P0, [R2+URZ+0x8], R3 ;  /* 0x00000803020075a7 */ /* 0x0002a600080011ff */
[----:B--2---:R-:W-:Y:S05]  /*b480*/  @!P0 NANOSLEEP.SYNCS 0x989680 ;  /* 0x009896800000895d */ /* 0x004fea0003900000 */
[----:B------:R-:W2:Y:S02]  /*b490*/  @!P0 SYNCS.PHASECHK.TRANS64 P0, [R2+URZ+0x8], R3 ;  /* 0x00000803020085a7 */ /* 0x000ea400080010ff */
[----:B--2---:R-:W-:Y:S05]  /*b4a0*/  @!P0 BRA `(.L_x_135) ;  /* 0xfffffffc00ec8947 */ /* 0x004fea000383ffff */
[----:B------:R-:W-:Y:S05]  /*b4b0*/  BRA `(.L_x_134) ;  /* 0xffffffa800d87947 */ /* 0x000fea000383ffff */
.L_x_136:
[----:B-1----:R1:W2:Y:S02]  /*b4c0*/  SYNCS.PHASECHK.TRANS64.TRYWAIT P0, [R0+URZ+0x4a0], R5 ;  /* 0x0004a005000075a7 */ /* 0x0022a400080011ff */
[----:B--2---:R-:W-:Y:S05]  /*b4d0*/  @!P0 NANOSLEEP.SYNCS 0x989680 ;  /* 0x009896800000895d */ /* 0x004fea0003900000 */
[----:B------:R-:W2:Y:S02]  /*b4e0*/  @!P0 SYNCS.PHASECHK.TRANS64 P0, [R0+URZ+0x4a0], R5 ;  /* 0x0004a005000085a7 */ /* 0x000ea400080010ff */
[----:B--2---:R-:W-:Y:S05]  /*b4f0*/  @!P0 BRA `(.L_x_136) ;  /* 0xfffffffc00f08947 */ /* 0x004fea000383ffff */
[----:B------:R-:W-:Y:S05]  /*b500*/  BRA `(.L_x_336) ;  /* 0xffffffac00ac7947 */ /* 0x000fea000383ffff */
.L_x_138:
[----:B------:R-:W-:-:S07]  /*b510*/  MOV R0, UR11 ;  /* 0x0000000b00007c02 */ /* 0x000fce0008000f00 */
.L_x_337:
[----:B-1----:R1:W2:Y:S02]  /*b520*/  SYNCS.PHASECHK.TRANS64.TRYWAIT P0, [R0+URZ+0x4e0], R5 ;  /* 0x0004e005000075a7 */ /* 0x0022a400080011ff */
[----:B--2---:R-:W-:Y:S05]  /*b530*/  @!P0 NANOSLEEP.SYNCS 0x989680 ;  /* 0x009896800000895d */ /* 0x004fea0003900000 */
[----:B------:R-:W2:Y:S02]  /*b540*/  @!P0 SYNCS.PHASECHK.TRANS64 P0, [R0+URZ+0x4e0], R5 ;  /* 0x0004e005000085a7 */ /* 0x000ea400080010ff */
[----:B--2---:R-:W-:Y:S05]  /*b550*/  @!P0 BRA `(.L_x_337) ;  /* 0xfffffffc00f08947 */ /* 0x004fea000383ffff */
[----:B------:R-:W-:Y:S05]  /*b560*/  BRA `(.L_x_338) ;  /* 0xffffffac00f47947 */ /* 0x000fea000383ffff */
.L_x_141:
[----:B------:R-:W-:Y:S07]  /*b570*/  MOV R0, UR9 ;  /* 0x0000000900007c02 */ /* 0x000fee0008000f00 */
.L_x_339:
[----:B-1----:R1:W2:Y:S02]  /*b580*/  SYNCS.PHASECHK.TRANS64.TRYWAIT P0, [R0+URZ], R5 ;  /* 0x00000005000075a7 */ /* 0x0022a400080011ff */
[----:B--2---:R-:W-:Y:S05]  /*b590*/  @!P0 NANOSLEEP.SYNCS 0x989680 ;  /* 0x009896800000895d */ /* 0x004fea0003900000 */
[----:B------:R-:W2:Y:S02]  /*b5a0*/  @!P0 SYNCS.PHASECHK.TRANS64 P0, [R0+URZ], R5 ;  /* 0x00000005000085a7 */ /* 0x000ea400080010ff */
[----:B--2---:R-:W-:Y:S05]  /*b5b0*/  @!P0 BRA `(.L_x_339) ;  /* 0xfffffffc00f08947 */ /* 0x004fea000383ffff */
[----:B------:R-:W-:Y:S05]  /*b5c0*/  BRA `(.L_x_140) ;  /* 0xffffffb0000c7947 */ /* 0x000fea000383ffff */
.L_x_145:
[----:B-1----:R-:W-:-:S07]  /*b5d0*/  MOV R0, UR7 ;  /* 0x0000000700007c02 */ /* 0x002fce0008000f00 */
.L_x_340:
[----:B-1----:R1:W2:Y:S02]  /*b5e0*/  SYNCS.PHASECHK.TRANS64.TRYWAIT P0, [R0+URZ], R3 ;  /* 0x00000003000075a7 */ /* 0x0022a400080011ff */
[----:B--2---:R-:W-:Y:S05]  /*b5f0*/  @!P0 NANOSLEEP.SYNCS 0x989680 ;  /* 0x009896800000895d */ /* 0x004fea0003900000 */
[----:B------:R-:W2:Y:S02]  /*b600*/  @!P0 SYNCS.PHASECHK.TRANS64 P0, [R0+URZ], R3 ;  /* 0x00000003000085a7 */ /* 0x000ea400080010ff */
[----:B--2---:R-:W-:Y:S05]  /*b610*/  @!P0 BRA `(.L_x_340) ;  /* 0xfffffffc00f08947 */ /* 0x004fea000383ffff */
[----:B------:R-:W-:Y:S05]  /*b620*/  BRA `(.L_x_341) ;  /* 0xffffffb000c47947 */ /* 0x000fea000383ffff */
.L_x_146:
[----:B------:R-:W-:-:S07]  /*b630*/  MOV R0, UR7 ;  /* 0x0000000700007c02 */ /* 0x000fce0008000f00 */
.L_x_342:
[----:B-1----:R1:W2:Y:S02]  /*b640*/  SYNCS.PHASECHK.TRANS64.TRYWAIT P0, [R0+URZ], R3 ;  /* 0x00000003000075a7 */ /* 0x0022a400080011ff */
[----:B--2---:R-:W-:Y:S05]  /*b650*/  @!P0 NANOSLEEP.SYNCS 0x989680 ;  /* 0x009896800000895d */ /* 0x004fea0003900000 */
[----:B------:R-:W2:Y:S02]  /*b660*/  @!P0 SYNCS.PHASECHK.TRANS64 P0, [R0+URZ], R3 ;  /* 0x00000003000085a7 */ /* 0x000ea400080010ff */
[----:B--2---:R-:W-:Y:S05]  /*b670*/  @!P0 BRA `(.L_x_342) ;  /* 0xfffffffc00f08947 */ /* 0x004fea000383ffff */
[----:B------:R-:W-:Y:S05]  /*b680*/  BRA `(.L_x_343) ;  /* 0xffffffb000d07947 */ /* 0x000fea000383ffff */
.L_x_147:
[----:B------:R-:W-:-:S07]  /*b690*/  MOV R0, UR7 ;  /* 0x0000000700007c02 */ /* 0x000fce0008000f00 */
.L_x_344:
[----:B-1----:R1:W2:Y:S02]  /*b6a0*/  SYNCS.PHASECHK.TRANS64.TRYWAIT P0, [R0+URZ], R3 ;  /* 0x00000003000075a7 */ /* 0x0022a400080011ff */
[----:B--2---:R-:W-:Y:S05]  /*b6b0*/  @!P0 NANOSLEEP.SYNCS 0x989680 ;  /* 0x009896800000895d */ /* 0x004fea0003900000 */
[----:B------:R-:W2:Y:S02]  /*b6c0*/  @!P0 SYNCS.PHASECHK.TRANS64 P0, [R0+URZ], R3 ;  /* 0x00000003000085a7 */ /* 0x000ea400080010ff */
[----:B--2---:R-:W-:Y:S05]  /*b6d0*/  @!P0 BRA `(.L_x_344) ;  /* 0xfffffffc00f08947 */ /* 0x004fea000383ffff */
[----:B------:R-:W-:Y:S05]  /*b6e0*/  BRA `(.L_x_345) ;  /* 0xffffffb000dc7947 */ /* 0x000fea000383ffff */
.L_x_150:
[----:B------:R-:W-:-:S07]  /*b6f0*/  MOV R0, UR8 ;  /* 0x0000000800007c02 */ /* 0x000fce0008000f00 */
.L_x_346:
[----:B-1----:R1:W2:Y:S02]  /*b700*/  SYNCS.PHASECHK.TRANS64.TRYWAIT P1, [R0+URZ+0x520], R3 ;  /* 0x00052003000075a7 */ /* 0x0022a400080211ff */
[----:B--2---:R-:W-:Y:S05]  /*b710*/  @!P1 NANOSLEEP.SYNCS 0x989680 ;  /* 0x009896800000995d */ /* 0x004fea0003900000 */
[----:B------:R-:W2:Y:S02]  /*b720*/  @!P1 SYNCS.PHASECHK.TRANS64 P1, [R0+URZ+0x520], R3 ;  /* 0x00052003000095a7 */ /* 0x000ea400080210ff */
[----:B--2---:R-:W-:Y:S05]  /*b730*/  @!P1 BRA `(.L_x_346) ;  /* 0xfffffffc00f09947 */ /* 0x004fea000383ffff */
[----:B------:R-:W-:Y:S05]  /*b740*/  BRA `(.L_x_347) ;  /* 0xffffffb400287947 */ /* 0x000fea000383ffff */
.L_x_155:
[----:B--2---:R2:W4:Y:S02]  /*b750*/  SYNCS.PHASECHK.TRANS64.TRYWAIT P0, [R0+URZ+0x4a0], R3 ;  /* 0x0004a003000075a7 */ /* 0x00452400080011ff */
[----:B----4-:R-:W-:Y:S05]  /*b760*/  @!P0 NANOSLEEP.SYNCS 0x989680 ;  /* 0x009896800000895d */ /* 0x010fea0003900000 */
[----:B------:R-:W4:Y:S02]  /*b770*/  @!P0 SYNCS.PHASECHK.TRANS64 P0, [R0+URZ+0x4a0], R3 ;  /* 0x0004a003000085a7 */ /* 0x000f2400080010ff */
[----:B----4-:R-:W-:Y:S05]  /*b780*/  @!P0 BRA `(.L_x_155) ;  /* 0xfffffffc00f08947 */ /* 0x010fea000383ffff */
[----:B------:R-:W-:Y:S05]  /*b790*/  BRA `(.L_x_348) ;  /* 0xffffffb8002c7947 */ /* 0x000fea000383ffff */
.L_x_158:
[----:B------:R-:W-:Y:S07]  /*b7a0*/  MOV R0, UR6 ;  /* 0x0000000600007c02 */ /* 0x000fee0008000f00 */
.L_x_349:
[----:B--2---:R2:W4:Y:S02]  /*b7b0*/  SYNCS.PHASECHK.TRANS64.TRYWAIT P0, [R0+URZ+0x498], R3 ;  /* 0x00049803000075a7 */ /* 0x00452400080011ff */
[----:B----4-:R-:W-:Y:S05]  /*b7c0*/  @!P0 NANOSLEEP.SYNCS 0x989680 ;  /* 0x009896800000895d */ /* 0x010fea0003900000 */
[----:B------:R-:W4:Y:S02]  /*b7d0*/  @!P0 SYNCS.PHASECHK.TRANS64 P0, [R0+URZ+0x498], R3 ;  /* 0x00049803000085a7 */ /* 0x000f2400080010ff */
[----:B----4-:R-:W-:Y:S05]  /*b7e0*/  @!P0 BRA `(.L_x_349) ;  /* 0xfffffffc00f08947 */ /* 0x010fea000383ffff */
[----:B------:R-:W-:Y:S05]  /*b7f0*/  BRA `(.L_x_157) ;  /* 0xffffffbc00187947 */ /* 0x000fea000383ffff */
.L_x_161:
[----:B------:R-:W-:Y:S07]  /*b800*/  MOV R3, UR6 ;  /* 0x0000000600037c02 */ /* 0x000fee0008000f00 */
.L_x_350:
[----:B-1----:R1:W2:Y:S02]  /*b810*/  SYNCS.PHASECHK.TRANS64.TRYWAIT P2, [R3+URZ+0x488], R26 ;  /* 0x0004881a030075a7 */ /* 0x0022a400080411ff */
[----:B--2---:R-:W-:Y:S05]  /*b820*/  @!P2 NANOSLEEP.SYNCS 0x989680 ;  /* 0x009896800000a95d */ /* 0x004fea0003900000 */
[----:B------:R-:W2:Y:S02]  /*b830*/  @!P2 SYNCS.PHASECHK.TRANS64 P2, [R3+URZ+0x488], R26 ;  /* 0x0004881a0300a5a7 */ /* 0x000ea400080410ff */
[----:B--2---:R-:W-:Y:S05]  /*b840*/  @!P2 BRA `(.L_x_350) ;  /* 0xfffffffc00f0a947 */ /* 0x004fea000383ffff */
[----:B------:R-:W-:Y:S05]  /*b850*/  BRA `(.L_x_351) ;  /* 0xffffffbc00ac7947 */ /* 0x000fea000383ffff */
.L_x_164:
[----:B--2---:R2:W3:Y:S02]  /*b860*/  SYNCS.PHASECHK.TRANS64.TRYWAIT P0, [R0+URZ+0x4a0], R3 ;  /* 0x0004a003000075a7 */ /* 0x0044e400080011ff */
[----:B---3--:R-:W-:Y:S05]  /*b870*/  @!P0 NANOSLEEP.SYNCS 0x989680 ;  /* 0x009896800000895d */ /* 0x008fea0003900000 */
[----:B------:R-:W3:Y:S02]  /*b880*/  @!P0 SYNCS.PHASECHK.TRANS64 P0, [R0+URZ+0x4a0], R3 ;  /* 0x0004a003000085a7 */ /* 0x000ee400080010ff */
[----:B---3--:R-:W-:Y:S05]  /*b890*/  @!P0 BRA `(.L_x_164) ;  /* 0xfffffffc00f08947 */ /* 0x008fea000383ffff */
[----:B------:R-:W-:Y:S05]  /*b8a0*/  BRA `(.L_x_352) ;  /* 0xffffffc4000c7947 */ /* 0x000fea000383ffff */
.L_x_175:
[----:B-1----:R-:W-:Y:S04]  /*b8b0*/  MOV R0, UR43 ;  /* 0x0000002b00007c02 */ /* 0x002fe80008000f00 */
[----:B------:R1:W2:Y:S03]  /*b8c0*/  SYNCS.PHASECHK.TRANS64.TRYWAIT P1, [R0+URZ+0x480], R3 ;  /* 0x00048003000075a7 */ /* 0x0002a600080211ff */
[----:B--2---:R-:W-:Y:S05]  /*b8d0*/  @!P1 NANOSLEEP.SYNCS 0x989680 ;  /* 0x009896800000995d */ /* 0x004fea0003900000 */
[----:B------:R-:W2:Y:S02]  /*b8e0*/  @!P1 SYNCS.PHASECHK.TRANS64 P1, [R0+URZ+0x480], R3 ;  /* 0x00048003000095a7 */ /* 0x000ea400080210ff */
[----:B--2---:R-:W-:Y:S05]  /*b8f0*/  @!P1 BRA `(.L_x_175) ;  /* 0xfffffffc00ec9947 */ /* 0x004fea000383ffff */
[----:B------:R-:W-:Y:S05]  /*b900*/  BRA `(.L_x_174) ;  /* 0xffffffcc00ec7947 */ /* 0x000fea000383ffff */
.L_x_177:
[----:B------:R1:W1:Y:S02]  /*b910*/  SYNCS.PHASECHK.TRANS64.TRYWAIT P1, [R113+URZ+0x4c0], R2 ;  /* 0x0004c002710075a7 */ /* 0x00026400080211ff */
[----:B-1----:R-:W-:Y:S05]  /*b920*/  @!P1 NANOSLEEP.SYNCS 0x989680 ;  /* 0x009896800000995d */ /* 0x002fea0003900000 */
[----:B------:R-:W1:Y:S02]  /*b930*/  @!P1 SYNCS.PHASECHK.TRANS64 P1, [R113+URZ+0x4c0], R2 ;  /* 0x0004c002710095a7 */ /* 0x000e6400080210ff */
[----:B-1----:R-:W-:Y:S05]  /*b940*/  @!P1 BRA `(.L_x_177) ;  /* 0xfffffffc00f09947 */ /* 0x002fea000383ffff */
[----:B------:R-:W-:Y:S05]  /*b950*/  BRA `(.L_x_176) ;  /* 0xffffffd000287947 */ /* 0x000fea000383ffff */
        .weak           $__internal_0_$__cuda_sm10x_tcgen05_guardrail_trap_col_being_dealloced_not_returned_by_alloc
        .type           $__internal_0_$__cuda_sm10x_tcgen05_guardrail_trap_col_being_dealloced_not_returned_by_alloc,@function
        .size           $__internal_0_$__cuda_sm10x_tcgen05_guardrail_trap_col_being_dealloced_not_returned_by_alloc,($__internal_1_$__cuda_sm10x_tcgen05_guardrail_trap_phase_invalid_during_alloc - $__internal_0_$__cuda_sm10x_tcgen05_guardrail_trap_col_being_dealloced_not_returned_by_alloc)
$__internal_0_$__cuda_sm10x_tcgen05_guardrail_trap_col_being_dealloced_not_returned_by_alloc:
[----:B------:R-:W-:Y:S05]  /*b960*/  BPT.TRAP 0x1 ;  /* 0x000000040000795c */ /* 0x000fea0000300000 */
[----:B------:R-:W-:-:S04]  /*b970*/  HFMA2 R3, -RZ, RZ, 0, 0 ;  /* 0x00000000ff037431 */ /* 0x000fc800000001ff */
[----:B------:R-:W-:Y:S05]  /*b980*/  RET.REL.NODEC R2 `(_ZN7cutlass13device_kernelINS_4gemm6kernel13GemmUniversalIN4cute5tupleIJiiiiEEENS1_10collective13CollectiveMmaINS1_35MainloopSm100TmaUmmaWarpSpecializedILi72ELi2ELi4ENS5_IJNS4_1CILi2EEENSA_ILi1EEESC_EEEEENS5_IJNSA_ILi128EEENSA_ILi64EEENSA_ILi32EEEEEENS_12float_e4m3_tENS5_IJlSC_lEEESJ_SK_NS4_8TiledMMAINS4_8MMA_AtomIJNS4_10MMA_TraitsINS4_25SM100_MMA_F8F6F4_2x1SM_SSEJSJ_SJ_fSF_SG_NS4_17integral_constantINS4_4UMMA5MajorELSR_0EEESS_NSP_INSQ_7ScaleInELST_0EEESU_EEEEEENS4_6LayoutINS5_IJSC_SC_SC_EEENS5_IJNSA_ILi0EEESZ_SZ_EEEEENS5_IJNS4_10UnderscoreES12_S12_EEEEENS4_18SM100_TMA_2SM_LOADENS4_14ComposedLayoutINS4_7SwizzleILi1ELi4ELi3EEENS4_18smem_ptr_flag_bitsILi8EEENSX_INS5_IJNSA_ILi8EEESH_EEENS5_IJSH_SC_EEEEEEEvNS4_8identityES15_S1F_vS1G_EENS_8epilogue10collective18CollectiveEpilogueINS1I_23Sm100TmaWarpSpecializedILi1ELi1ELi32ELb0ELb0EEEJNS5_IJSG_SG_SH_EEENS5_IJNSX_ISG_SC_EES1O_EEESJ_SK_SJ_SK_NS1I_6fusion15FusionCallbacksIS1M_NS1Q_17LinearCombinationISJ_fSJ_fLNS_15FloatRoundStyleE2EEES1N_S1P_JEEENS4_5SM1004TMEM4LOAD26SM100_TMEM_LOAD_32dp32b32xENS4_13SM90_TMA_LOADENS16_INS17_ILi2ELi4ELi3EEES1A_NSX_INS5_IJS1B_SG_EEENS5_IJSG_SC_EEEEEEENS4_39AutoVectorizingCopyWithAssumedAlignmentILi128EEENS4_14SM90_TMA_STOREES25_S27_S27_EEEvvEEEEvNT_6ParamsE) ;  /* 0xffffff44029c7950 */ /* 0x000fea0003c3ffff */
        .weak           $__internal_1_$__cuda_sm10x_tcgen05_guardrail_trap_phase_invalid_during_alloc
        .type           $__internal_1_$__cuda_sm10x_tcgen05_guardrail_trap_phase_invalid_during_alloc,@function
        .size           $__internal_1_$__cuda_sm10x_tcgen05_guardrail_trap_phase_invalid_during_alloc,($__internal_2_$__cuda_sm10x_tcgen05_guardrail_trap_unallocated_columns_being_dealloced - $__internal_1_$__cuda_sm10x_tcgen05_guardrail_trap_phase_invalid_during_alloc)
$__internal_1_$__cuda_sm10x_tcgen05_guardrail_trap_phase_invalid_during_alloc:
[----:B------:R-:W-:Y:S05]  /*b990*/  BPT.TRAP 0x1 ;  /* 0x000000040000795c */ /* 0x000fea0000300000 */
[----:B------:R-:W-:-:S04]  /*b9a0*/  MOV R3, 0x0 ;  /* 0x0000000000037802 */ /* 0x000fc80000000f00 */
[----:B------:R-:W-:Y:S05]  /*b9b0*/  RET.REL.NODEC R2 `(_ZN7cutlass13device_kernelINS_4gemm6kernel13GemmUniversalIN4cute5tupleIJiiiiEEENS1_10collective13CollectiveMmaINS1_35MainloopSm100TmaUmmaWarpSpecializedILi72ELi2ELi4ENS5_IJNS4_1CILi2EEENSA_ILi1EEESC_EEEEENS5_IJNSA_ILi128EEENSA_ILi64EEENSA_ILi32EEEEEENS_12float_e4m3_tENS5_IJlSC_lEEESJ_SK_NS4_8TiledMMAINS4_8MMA_AtomIJNS4_10MMA_TraitsINS4_25SM100_MMA_F8F6F4_2x1SM_SSEJSJ_SJ_fSF_SG_NS4_17integral_constantINS4_4UMMA5MajorELSR_0EEESS_NSP_INSQ_7ScaleInELST_0EEESU_EEEEEENS4_6LayoutINS5_IJSC_SC_SC_EEENS5_IJNSA_ILi0EEESZ_SZ_EEEEENS5_IJNS4_10UnderscoreES12_S12_EEEEENS4_18SM100_TMA_2SM_LOADENS4_14ComposedLayoutINS4_7SwizzleILi1ELi4ELi3EEENS4_18smem_ptr_flag_bitsILi8EEENSX_INS5_IJNSA_ILi8EEESH_EEENS5_IJSH_SC_EEEEEEEvNS4_8identityES15_S1F_vS1G_EENS_8epilogue10collective18CollectiveEpilogueINS1I_23Sm100TmaWarpSpecializedILi1ELi1ELi32ELb0ELb0EEEJNS5_IJSG_SG_SH_EEENS5_IJNSX_ISG_SC_EES1O_EEESJ_SK_SJ_SK_NS1I_6fusion15FusionCallbacksIS1M_NS1Q_17LinearCombinationISJ_fSJ_fLNS_15FloatRoundStyleE2EEES1N_S1P_JEEENS4_5SM1004TMEM4LOAD26SM100_TMEM_LOAD_32dp32b32xENS4_13SM90_TMA_LOADENS16_INS17_ILi2ELi4ELi3EEES1A_NSX_INS5_IJS1B_SG_EEENS5_IJSG_SC_EEEEEEENS4_39AutoVectorizingCopyWithAssumedAlignmentILi128EEENS4_14SM90_TMA_STOREES25_S27_S27_EEEvvEEEEvNT_6ParamsE) ;  /* 0xffffff4402907950 */ /* 0x000fea0003c3ffff */
        .weak           $__internal_2_$__cuda_sm10x_tcgen05_guardrail_trap_unallocated_columns_being_dealloced
        .type           $__internal_2_$__cuda_sm10x_tcgen05_guardrail_trap_unallocated_columns_being_dealloced,@function
        .size           $__internal_2_$__cuda_sm10x_tcgen05_guardrail_trap_unallocated_columns_being_dealloced,(.L_x_354 - $__internal_2_$__cuda_sm10x_tcgen05_guardrail_trap_unallocated_columns_being_dealloced)
$__internal_2_$__cuda_sm10x_tcgen05_guardrail_trap_unallocated_columns_being_dealloced:
[----:B------:R-:W-:Y:S05]  /*b9c0*/  BPT.TRAP 0x1 ;  /* 0x000000040000795c */ /* 0x000fea0000300000 */
[----:B------:R-:W-:-:S04]  /*b9d0*/  HFMA2 R3, -RZ, RZ, 0, 0 ;  /* 0x00000000ff037431 */ /* 0x000fc800000001ff */
[----:B------:R-:W-:Y:S05]  /*b9e0*/  RET.REL.NODEC R2 `(_ZN7cutlass13device_kernelINS_4gemm6kernel13GemmUniversalIN4cute5tupleIJiiiiEEENS1_10collective13CollectiveMmaINS1_35MainloopSm100TmaUmmaWarpSpecializedILi72ELi2ELi4ENS5_IJNS4_1CILi2EEENSA_ILi1EEESC_EEEEENS5_IJNSA_ILi128EEENSA_ILi64EEENSA_ILi32EEEEEENS_12float_e4m3_tENS5_IJlSC_lEEESJ_SK_NS4_8TiledMMAINS4_8MMA_AtomIJNS4_10MMA_TraitsINS4_25SM100_MMA_F8F6F4_2x1SM_SSEJSJ_SJ_fSF_SG_NS4_17integral_constantINS4_4UMMA5MajorELSR_0EEESS_NSP_INSQ_7ScaleInELST_0EEESU_EEEEEENS4_6LayoutINS5_IJSC_SC_SC_EEENS5_IJNSA_ILi0EEESZ_SZ_EEEEENS5_IJNS4_10UnderscoreES12_S12_EEEEENS4_18SM100_TMA_2SM_LOADENS4_14ComposedLayoutINS4_7SwizzleILi1ELi4ELi3EEENS4_18smem_ptr_flag_bitsILi8EEENSX_INS5_IJNSA_ILi8EEESH_EEENS5_IJSH_SC_EEEEEEEvNS4_8identityES15_S1F_vS1G_EENS_8epilogue10collective18CollectiveEpilogueINS1I_23Sm100TmaWarpSpecializedILi1ELi1ELi32ELb0ELb0EEEJNS5_IJSG_SG_SH_EEENS5_IJNSX_ISG_SC_EES1O_EEESJ_SK_SJ_SK_NS1I_6fusion15FusionCallbacksIS1M_NS1Q_17LinearCombinationISJ_fSJ_fLNS_15FloatRoundStyleE2EEES1N_S1P_JEEENS4_5SM1004TMEM4LOAD26SM100_TMEM_LOAD_32dp32b32xENS4_13SM90_TMA_LOADENS16_INS17_ILi2ELi4ELi3EEES1A_NSX_INS5_IJS1B_SG_EEENS5_IJSG_SC_EEEEEEENS4_39AutoVectorizingCopyWithAssumedAlignmentILi128EEENS4_14SM90_TMA_STOREES25_S27_S27_EEEvvEEEEvNT_6ParamsE) ;  /* 0xffffff4402847950 */ /* 0x000fea0003c3ffff */
.L_x_353:
[----:B------:R-:W-:-:S00]  /*b9f0*/  BRA `(.L_x_353) ;  /* 0xfffffffc00fc7947 */ /* 0x000fc0000383ffff */
[----:B------:R-:W-:-:S00]  /*ba00*/  NOP ;  /* 0x0000000000007918 */ /* 0x000fc00000000000 */
[----:B------:R-:W-:-:S00]  /*ba10*/  NOP ;  /* 0x0000000000007918 */ /* 0x000fc00000000000 */
[----:B------:R-:W-:-:S00]  /*ba20*/  NOP ;  /* 0x0000000000007918 */ /* 0x000fc00000000000 */
[----:B------:R-:W-:-:S00]  /*ba30*/  NOP ;  /* 0x0000000000007918 */ /* 0x000fc00000000000 */
[----:B------:R-:W-:-:S00]  /*ba40*/  NOP ;  /* 0x0000000000007918 */ /* 0x000fc00000000000 */
[----:B------:R-:W-:-:S00]  /*ba50*/  NOP ;  /* 0x0000000000007918 */ /* 0x000fc00000000000 */
[----:B------:R-:W-:-:S00]  /*ba60*/  NOP ;  /* 0x0000000000007918 */ /* 0x000fc00000000000 */
[----:B------:R-:W-:-:S00]  /*ba70*/  NOP ;  /* 0x0000000000007918 */ /* 0x000fc00000000000 */
.L_x_354:


//--------------------- .nv.global.init           --------------------------
	.section	.nv.global.init,"aw",@progbits
.nv.global.init:
	.type		$str$27,@object
	.size		$str$27,($str$28 - $str$27)
$str$27:
        /*0000*/ 	.byte	0x28, 0x61, 0x64, 0x64, 0x72, 0x65, 0x73, 0x73, 0x20, 0x26, 0x20, 0x6d, 0x61, 0x73, 0x6b, 0x29
        /*0010*/ 	.byte	0x20, 0x3d, 0x3d, 0x20, 0x30, 0x00
	.type		$str$28,@object
	.size		$str$28,($str$26 - $str$28)
$str$28:
        /*0016*/ 	.byte	0x2f, 0x74, 0x6d, 0x70, 0x2f, 0x63, 0x75, 0x74, 0x6c, 0x61, 0x73, 0x73, 0x5f, 0x73, 0x77, 0x65
        /*0026*/ 	.byte	0x65, 0x70, 0x5f, 0x73, 0x72, 0x63, 0x2f, 0x69, 0x6e, 0x63, 0x6c, 0x75, 0x64, 0x65, 0x2f, 0x63
        /*0036*/ 	.byte	0x75, 0x74, 0x65, 0x2f, 0x70, 0x6f, 0x69, 0x6e, 0x74, 0x65, 0x72, 0x5f, 0x66, 0x6c, 0x61, 0x67
        /*0046*/ 	.byte	0x67, 0x65, 0x64, 0x2e, 0x68, 0x70, 0x70, 0x00
	.type		$str$26,@object
	.size		$str$26,($str$25 - $str$26)
$str$26:
        /*004e*/ 	.byte	0x2f, 0x74, 0x6d, 0x70, 0x2f, 0x63, 0x75, 0x74, 0x6c, 0x61, 0x73, 0x73, 0x5f, 0x73, 0x77, 0x65
        /*005e*/ 	.byte	0x65, 0x70, 0x5f, 0x73, 0x72, 0x63, 0x2f, 0x69, 0x6e, 0x63, 0x6c, 0x75, 0x64, 0x65, 0x2f, 0x63
        /*006e*/ 	.byte	0x75, 0x74, 0x65, 0x2f, 0x61, 0x74, 0x6f, 0x6d, 0x2f, 0x63, 0x6f, 0x70, 0x79, 0x5f, 0x74, 0x72
        /*007e*/ 	.byte	0x61, 0x69, 0x74, 0x73, 0x5f, 0x73, 0x6d, 0x31, 0x30, 0x30, 0x2e, 0x68, 0x70, 0x70, 0x00
	.type		$str$25,@object
	.size		$str$25,(__unnamed_1 - $str$25)
$str$25:
        /*008d*/ 	.byte	0x28, 0x28, 0x75, 0x69, 0x6e, 0x74, 0x33, 0x32, 0x5f, 0x74, 0x28, 0x74, 0x68, 0x72, 0x65, 0x61
        /*009d*/ 	.byte	0x64, 0x49, 0x64, 0x78, 0x2e, 0x78, 0x29, 0x20, 0x2f, 0x20, 0x33, 0x32, 0x29, 0x20, 0x25, 0x20
        /*00ad*/ 	.byte	0x34, 0x29, 0x20, 0x3d, 0x3d, 0x20, 0x28, 0x28, 0x28, 0x74, 0x6d, 0x65, 0x6d, 0x5f, 0x61, 0x64
        /*00bd*/ 	.byte	0x64, 0x72, 0x20, 0x3e, 0x3e, 0x20, 0x31, 0x36, 0x29, 0x20, 0x2f, 0x20, 0x33, 0x32, 0x29, 0x20
        /*00cd*/ 	.byte	0x25, 0x20, 0x34, 0x29, 0x00
	.type		__unnamed_1,@object
	.size		__unnamed_1,(__unnamed_2 - __unnamed_1)
__unnamed_1:
        /*00d2*/ 	.byte	0x61, 0x75, 0x74, 0x6f, 0x20, 0x63, 0x75, 0x74, 0x65, 0x3a, 0x3a, 0x61, 0x73, 0x5f, 0x70, 0x6f
        /* <DEDUP_REMOVED lines=24> */
        /*0262*/ 	.byte	0x3c, 0x34, 0x30, 0x39, 0x36, 0x3e, 0x3e, 0x3e, 0x3e, 0x5d, 0x00
	.type		__unnamed_2,@object
	.size		__unnamed_2,(.L_2 - __unnamed_2)
__unnamed_2:
        /* <DEDUP_REMOVED lines=40> */
        /*04ed*/ 	.byte	0x74, 0x65, 0x3a, 0x3a, 0x43, 0x3c, 0x30, 0x3e, 0x3e, 0x3e, 0x3e, 0x5d, 0x00
.L_2:


//--------------------- .nv.shared._ZN7cutlass13device_kernelINS_4gemm6kernel13GemmUniversalIN4cute5tupleIJiiiiEEENS1_10collective13CollectiveMmaINS1_35MainloopSm100TmaUmmaWarpSpecializedILi72ELi2ELi4ENS5_IJNS4_1CILi2EEENSA_ILi1EEESC_EEEEENS5_IJNSA_ILi128EEENSA_ILi64EEENSA_ILi32EEEEEENS_12float_e4m3_tENS5_IJlSC_lEEESJ_SK_NS4_8TiledMMAINS4_8MMA_AtomIJNS4_10MMA_TraitsINS4_25SM100_MMA_F8F6F4_2x1SM_SSEJSJ_SJ_fSF_SG_NS4_17integral_constantINS4_4UMMA5MajorELSR_0EEESS_NSP_INSQ_7ScaleInELST_0EEESU_EEEEEENS4_6LayoutINS5_IJSC_SC_SC_EEENS5_IJNSA_ILi0EEESZ_SZ_EEEEENS5_IJNS4_10UnderscoreES12_S12_EEEEENS4_18SM100_TMA_2SM_LOADENS4_14ComposedLayoutINS4_7SwizzleILi1ELi4ELi3EEENS4_18smem_ptr_flag_bitsILi8EEENSX_INS5_IJNSA_ILi8EEESH_EEENS5_IJSH_SC_EEEEEEEvNS4_8identityES15_S1F_vS1G_EENS_8epilogue10collective18CollectiveEpilogueINS1I_23Sm100TmaWarpSpecializedILi1ELi1ELi32ELb0ELb0EEEJNS5_IJSG_SG_SH_EEENS5_IJNSX_ISG_SC_EES1O_EEESJ_SK_SJ_SK_NS1I_6fusion15FusionCallbacksIS1M_NS1Q_17LinearCombinationISJ_fSJ_fLNS_15FloatRoundStyleE2EEES1N_S1P_JEEENS4_5SM1004TMEM4LOAD26SM100_TMEM_LOAD_32dp32b32xENS4_13SM90_TMA_LOADENS16_INS17_ILi2ELi4ELi3EEES1A_NSX_INS5_IJS1B_SG_EEENS5_IJSG_SC_EEEEEEENS4_39AutoVectorizingCopyWithAssumedAlignmentILi128EEENS4_14SM90_TMA_STOREES25_S27_S27_EEEvvEEEEvNT_6ParamsE --------------------------
	.section	.nv.shared._ZN7cutlass13device_kernelINS_4gemm6kernel13GemmUniversalIN4cute5tupleIJiiiiEEENS1_10collective13CollectiveMmaINS1_35MainloopSm100TmaUmmaWarpSpecializedILi72ELi2ELi4ENS5_IJNS4_1CILi2EEENSA_ILi1EEESC_EEEEENS5_IJNSA_ILi128EEENSA_ILi64EEENSA_ILi32EEEEEENS_12float_e4m3_tENS5_IJlSC_lEEESJ_SK_NS4_8TiledMMAINS4_8MMA_AtomIJNS4_10MMA_TraitsINS4_25SM100_MMA_F8F6F4_2x1SM_SSEJSJ_SJ_fSF_SG_NS4_17integral_constantINS4_4UMMA5MajorELSR_0EEESS_NSP_INSQ_7ScaleInELST_0EEESU_EEEEEENS4_6LayoutINS5_IJSC_SC_SC_EEENS5_IJNSA_ILi0EEESZ_SZ_EEEEENS5_IJNS4_10UnderscoreES12_S12_EEEEENS4_18SM100_TMA_2SM_LOADENS4_14ComposedLayoutINS4_7SwizzleILi1ELi4ELi3EEENS4_18smem_ptr_flag_bitsILi8EEENSX_INS5_IJNSA_ILi8EEESH_EEENS5_IJSH_SC_EEEEEEEvNS4_8identityES15_S1F_vS1G_EENS_8epilogue10collective18CollectiveEpilogueINS1I_23Sm100TmaWarpSpecializedILi1ELi1ELi32ELb0ELb0EEEJNS5_IJSG_SG_SH_EEENS5_IJNSX_ISG_SC_EES1O_EEESJ_SK_SJ_SK_NS1I_6fusion15FusionCallbacksIS1M_NS1Q_17LinearCombinationISJ_fSJ_fLNS_15FloatRoundStyleE2EEES1N_S1P_JEEENS4_5SM1004TMEM4LOAD26SM100_TMEM_LOAD_32dp32b32xENS4_13SM90_TMA_LOADENS16_INS17_ILi2ELi4ELi3EEES1A_NSX_INS5_IJS1B_SG_EEENS5_IJSG_SC_EEEEEEENS4_39AutoVectorizingCopyWithAssumedAlignmentILi128EEENS4_14SM90_TMA_STOREES25_S27_S27_EEEvvEEEEvNT_6ParamsE,"aw",@nobits
	.sectionflags	@""
	.align	16
	.zero		1024


//--------------------- .nv.shared.reserved.0     --------------------------
	.section	.nv.shared.reserved.0,"aw",@nobits
	.weak		__nv_reservedSMEM_offset_0_alias
	.size		__nv_reservedSMEM_offset_0_alias, 0, 64
	.other		__nv_reservedSMEM_offset_0_alias,@"STO_CUDA_RESERVED_SHARED STV_DEFAULT"
__nv_reservedSMEM_offset_0_alias:
	.zero		0
.nv.shared.reserved.0:
	.zero		64
	.weak		__nv_reservedSMEM_tcgen05_partition
	.type		__nv_reservedSMEM_tcgen05_partition,@object
	.size		__nv_reservedSMEM_tcgen05_partition,(.L_0 - __nv_reservedSMEM_tcgen05_partition)
__nv_reservedSMEM_tcgen05_partition:
	.zero		32
.L_0:


//--------------------- .nv.global                --------------------------
	.section	.nv.global,"aw",@nobits
.nv.global:
	.type		_ZN40_INTERNAL_55beacaf_4_k_cu_c3bb7c2b_324044cute1_E,@object
	.size		_ZN40_INTERNAL_55beacaf_4_k_cu_c3bb7c2b_324044cute1_E,(_ZN40_INTERNAL_55beacaf_4_k_cu_c3bb7c2b_324044cuda3std3__45__cpo6cbeginE - _ZN40_INTERNAL_55beacaf_4_k_cu_c3bb7c2b_324044cute1_E)
_ZN40_INTERNAL_55beacaf_4_k_cu_c3bb7c2b_324044cute1_E:
	.zero		1
	.type		_ZN40_INTERNAL_55beacaf_4_k_cu_c3bb7c2b_324044cuda3std3__45__cpo6cbeginE,@object
	.size		_ZN40_INTERNAL_55beacaf_4_k_cu_c3bb7c2b_324044cuda3std3__45__cpo6cbeginE,(_ZN40_INTERNAL_55beacaf_4_k_cu_c3bb7c2b_324044cuda3std3__48in_placeE - _ZN40_INTERNAL_55beacaf_4_k_cu_c3bb7c2b_324044cuda3std3__45__cpo6cbeginE)
_ZN40_INTERNAL_55beacaf_4_k_cu_c3bb7c2b_324044cuda3std3__45__cpo6cbeginE:
	.zero		1
	.type		_ZN40_INTERNAL_55beacaf_4_k_cu_c3bb7c2b_324044cuda3std3__48in_placeE,@object
	.size		_ZN40_INTERNAL_55beacaf_4_k_cu_c3bb7c2b_324044cuda3std3__48in_placeE,(_ZN40_INTERNAL_55beacaf_4_k_cu_c3bb7c2b_324044cuda3std6ranges3__45__cpo9iter_moveE - _ZN40_INTERNAL_55beacaf_4_k_cu_c3bb7c2b_324044cuda3std3__48in_placeE)
_ZN40_INTERNAL_55beacaf_4_k_cu_c3bb7c2b_324044cuda3std3__48in_placeE:
	.zero		1
	.type		_ZN40_INTERNAL_55beacaf_4_k_cu_c3bb7c2b_324044cuda3std6ranges3__45__cpo9iter_moveE,@object
	.size		_ZN40_INTERNAL_55beacaf_4_k_cu_c3bb7c2b_324044cuda3std6ranges3__45__cpo9iter_moveE,(_ZN40_INTERNAL_55beacaf_4_k_cu_c3bb7c2b_324044cuda3std3__45__cpo5beginE - _ZN40_INTERNAL_55beacaf_4_k_cu_c3bb7c2b_324044cuda3std6ranges3__45__cpo9iter_moveE)
_ZN40_INTERNAL_55beacaf_4_k_cu_c3bb7c2b_324044cuda3std6ranges3__45__cpo9iter_moveE:
	.zero		1
	.type		_ZN40_INTERNAL_55beacaf_4_k_cu_c3bb7c2b_324044cuda3std3__45__cpo5beginE,@object
	.size		_ZN40_INTERNAL_55beacaf_4_k_cu_c3bb7c2b_324044cuda3std3__45__cpo5beginE,(_ZN40_INTERNAL_55beacaf_4_k_cu_c3bb7c2b_324044cuda3std3__442_GLOBAL__N__55beacaf_4_k_cu_c3bb7c2b_324046ignoreE - _ZN40_INTERNAL_55beacaf_4_k_cu_c3bb7c2b_324044cuda3std3__45__cpo5beginE)
_ZN40_INTERNAL_55beacaf_4_k_cu_c3bb7c2b_324044cuda3std3__45__cpo5beginE:
	.zero		1
	.type		_ZN40_INTERNAL_55beacaf_4_k_cu_c3bb7c2b_324044cuda3std3__442_GLOBAL__N__55beacaf_4_k_cu_c3bb7c2b_324046ignoreE,@object
	.size		_ZN40_INTERNAL_55beacaf_4_k_cu_c3bb7c2b_324044cuda3std3__442_GLOBAL__N__55beacaf_4_k_cu_c3bb7c2b_324046ignoreE,(_ZN40_INTERNAL_55beacaf_4_k_cu_c3bb7c2b_324044cute7productE - _ZN40_INTERNAL_55beacaf_4_k_cu_c3bb7c2b_324044cuda3std3__442_GLOBAL__N__55beacaf_4_k_cu_c3bb7c2b_324046ignoreE)
_ZN40_INTERNAL_55beacaf_4_k_cu_c3bb7c2b_324044cuda3std3__442_GLOBAL__N__55beacaf_4_k_cu_c3bb7c2b_324046ignoreE:
	.zero		1
	.type		_ZN40_INTERNAL_55beacaf_4_k_cu_c3bb7c2b_324044cute7productE,@object
	.size		_ZN40_INTERNAL_55beacaf_4_k_cu_c3bb7c2b_324044cute7productE,(_ZN40_INTERNAL_55beacaf_4_k_cu_c3bb7c2b_324044cuda3std3__45__cpo3endE - _ZN40_INTERNAL_55beacaf_4_k_cu_c3bb7c2b_324044cute7productE)
_ZN40_INTERNAL_55beacaf_4_k_cu_c3bb7c2b_324044cute7productE:
	.zero		1
	.type		_ZN40_INTERNAL_55beacaf_4_k_cu_c3bb7c2b_324044cuda3std3__45__cpo3endE,@object
	.size		_ZN40_INTERNAL_55beacaf_4_k_cu_c3bb7c2b_324044cuda3std3__45__cpo3endE,(_ZN40_INTERNAL_55beacaf_4_k_cu_c3bb7c2b_324044cuda3std3__419piecewise_constructE - _ZN40_INTERNAL_55beacaf_4_k_cu_c3bb7c2b_324044cuda3std3__45__cpo3endE)
_ZN40_INTERNAL_55beacaf_4_k_cu_c3bb7c2b_324044cuda3std3__45__cpo3endE:
	.zero		1
	.type		_ZN40_INTERNAL_55beacaf_4_k_cu_c3bb7c2b_324044cuda3std3__419piecewise_constructE,@object
	.size		_ZN40_INTERNAL_55beacaf_4_k_cu_c3bb7c2b_324044cuda3std3__419piecewise_constructE,(_ZN40_INTERNAL_55beacaf_4_k_cu_c3bb7c2b_324044cuda3std3__45__cpo4cendE - _ZN40_INTERNAL_55beacaf_4_k_cu_c3bb7c2b_324044cuda3std3__419piecewise_constructE)
_ZN40_INTERNAL_55beacaf_4_k_cu_c3bb7c2b_324044cuda3std3__419piecewise_constructE:
	.zero		1
	.type		_ZN40_INTERNAL_55beacaf_4_k_cu_c3bb7c2b_324044cuda3std3__45__cpo4cendE,@object
	.size		_ZN40_INTERNAL_55beacaf_4_k_cu_c3bb7c2b_324044cuda3std3__45__cpo4cendE,(_ZN40_INTERNAL_55beacaf_4_k_cu_c3bb7c2b_324044cuda3std6ranges3__45__cpo4swapE - _ZN40_INTERNAL_55beacaf_4_k_cu_c3bb7c2b_324044cuda3std3__45__cpo4cendE)
_ZN40_INTERNAL_55beacaf_4_k_cu_c3bb7c2b_324044cuda3std3__45__cpo4cendE:
	.zero		1
	.type		_ZN40_INTERNAL_55beacaf_4_k_cu_c3bb7c2b_324044cuda3std6ranges3__45__cpo4swapE,@object
	.size		_ZN40_INTERNAL_55beacaf_4_k_cu_c3bb7c2b_324044cuda3std6ranges3__45__cpo4swapE,(.L_10 - _ZN40_INTERNAL_55beacaf_4_k_cu_c3bb7c2b_324044cuda3std6ranges3__45__cpo4swapE)
_ZN40_INTERNAL_55beacaf_4_k_cu_c3bb7c2b_324044cuda3std6ranges3__45__cpo4swapE:
	.zero		1
.L_10:


//--------------------- .nv.constant0._ZN7cutlass13device_kernelINS_4gemm6kernel13GemmUniversalIN4cute5tupleIJiiiiEEENS1_10collective13CollectiveMmaINS1_35MainloopSm100TmaUmmaWarpSpecializedILi72ELi2ELi4ENS5_IJNS4_1CILi2EEENSA_ILi1EEESC_EEEEENS5_IJNSA_ILi128EEENSA_ILi64EEENSA_ILi32EEEEEENS_12float_e4m3_tENS5_IJlSC_lEEESJ_SK_NS4_8TiledMMAINS4_8MMA_AtomIJNS4_10MMA_TraitsINS4_25SM100_MMA_F8F6F4_2x1SM_SSEJSJ_SJ_fSF_SG_NS4_17integral_constantINS4_4UMMA5MajorELSR_0EEESS_NSP_INSQ_7ScaleInELST_0EEESU_EEEEEENS4_6LayoutINS5_IJSC_SC_SC_EEENS5_IJNSA_ILi0EEESZ_SZ_EEEEENS5_IJNS4_10UnderscoreES12_S12_EEEEENS4_18SM100_TMA_2SM_LOADENS4_14ComposedLayoutINS4_7SwizzleILi1ELi4ELi3EEENS4_18smem_ptr_flag_bitsILi8EEENSX_INS5_IJNSA_ILi8EEESH_EEENS5_IJSH_SC_EEEEEEEvNS4_8identityES15_S1F_vS1G_EENS_8epilogue10collective18CollectiveEpilogueINS1I_23Sm100TmaWarpSpecializedILi1ELi1ELi32ELb0ELb0EEEJNS5_IJSG_SG_SH_EEENS5_IJNSX_ISG_SC_EES1O_EEESJ_SK_SJ_SK_NS1I_6fusion15FusionCallbacksIS1M_NS1Q_17LinearCombinationISJ_fSJ_fLNS_15FloatRoundStyleE2EEES1N_S1P_JEEENS4_5SM1004TMEM4LOAD26SM100_TMEM_LOAD_32dp32b32xENS4_13SM90_TMA_LOADENS16_INS17_ILi2ELi4ELi3EEES1A_NSX_INS5_IJS1B_SG_EEENS5_IJSG_SC_EEEEEEENS4_39AutoVectorizingCopyWithAssumedAlignmentILi128EEENS4_14SM90_TMA_STOREES25_S27_S27_EEEvvEEEEvNT_6ParamsE --------------------------
	.section	.nv.constant0._ZN7cutlass13device_kernelINS_4gemm6kernel13GemmUniversalIN4cute5tupleIJiiiiEEENS1_10collective13CollectiveMmaINS1_35MainloopSm100TmaUmmaWarpSpecializedILi72ELi2ELi4ENS5_IJNS4_1CILi2EEENSA_ILi1EEESC_EEEEENS5_IJNSA_ILi128EEENSA_ILi64EEENSA_ILi32EEEEEENS_12float_e4m3_tENS5_IJlSC_lEEESJ_SK_NS4_8TiledMMAINS4_8MMA_AtomIJNS4_10MMA_TraitsINS4_25SM100_MMA_F8F6F4_2x1SM_SSEJSJ_SJ_fSF_SG_NS4_17integral_constantINS4_4UMMA5MajorELSR_0EEESS_NSP_INSQ_7ScaleInELST_0EEESU_EEEEEENS4_6LayoutINS5_IJSC_SC_SC_EEENS5_IJNSA_ILi0EEESZ_SZ_EEEEENS5_IJNS4_10UnderscoreES12_S12_EEEEENS4_18SM100_TMA_2SM_LOADENS4_14ComposedLayoutINS4_7SwizzleILi1ELi4ELi3EEENS4_18smem_ptr_flag_bitsILi8EEENSX_INS5_IJNSA_ILi8EEESH_EEENS5_IJSH_SC_EEEEEEEvNS4_8identityES15_S1F_vS1G_EENS_8epilogue10collective18CollectiveEpilogueINS1I_23Sm100TmaWarpSpecializedILi1ELi1ELi32ELb0ELb0EEEJNS5_IJSG_SG_SH_EEENS5_IJNSX_ISG_SC_EES1O_EEESJ_SK_SJ_SK_NS1I_6fusion15FusionCallbacksIS1M_NS1Q_17LinearCombinationISJ_fSJ_fLNS_15FloatRoundStyleE2EEES1N_S1P_JEEENS4_5SM1004TMEM4LOAD26SM100_TMEM_LOAD_32dp32b32xENS4_13SM90_TMA_LOADENS16_INS17_ILi2ELi4ELi3EEES1A_NSX_INS5_IJS1B_SG_EEENS5_IJSG_SC_EEEEEEENS4_39AutoVectorizingCopyWithAssumedAlignmentILi128EEENS4_14SM90_TMA_STOREES25_S27_S27_EEEvvEEEEvNT_6ParamsE,"a",@progbits
	.sectionflags	@""
	.align	4
.nv.constant0._ZN7cutlass13device_kernelINS_4gemm6kernel13GemmUniversalIN4cute5tupleIJiiiiEEENS1_10collective13CollectiveMmaINS1_35MainloopSm100TmaUmmaWarpSpecializedILi72ELi2ELi4ENS5_IJNS4_1CILi2EEENSA_ILi1EEESC_EEEEENS5_IJNSA_ILi128EEENSA_ILi64EEENSA_ILi32EEEEEENS_12float_e4m3_tENS5_IJlSC_lEEESJ_SK_NS4_8TiledMMAINS4_8MMA_AtomIJNS4_10MMA_TraitsINS4_25SM100_MMA_F8F6F4_2x1SM_SSEJSJ_SJ_fSF_SG_NS4_17integral_constantINS4_4UMMA5MajorELSR_0EEESS_NSP_INSQ_7ScaleInELST_0EEESU_EEEEEENS4_6LayoutINS5_IJSC_SC_SC_EEENS5_IJNSA_ILi0EEESZ_SZ_EEEEENS5_IJNS4_10UnderscoreES12_S12_EEEEENS4_18SM100_TMA_2SM_LOADENS4_14ComposedLayoutINS4_7SwizzleILi1ELi4ELi3EEENS4_18smem_ptr_flag_bitsILi8EEENSX_INS5_IJNSA_ILi8EEESH_EEENS5_IJSH_SC_EEEEEEEvNS4_8identityES15_S1F_vS1G_EENS_8epilogue10collective18CollectiveEpilogueINS1I_23Sm100TmaWarpSpecializedILi1ELi1ELi32ELb0ELb0EEEJNS5_IJSG_SG_SH_EEENS5_IJNSX_ISG_SC_EES1O_EEESJ_SK_SJ_SK_NS1I_6fusion15FusionCallbacksIS1M_NS1Q_17LinearCombinationISJ_fSJ_fLNS_15FloatRoundStyleE2EEES1N_S1P_JEEENS4_5SM1004TMEM4LOAD26SM100_TMEM_LOAD_32dp32b32xENS4_13SM90_TMA_LOADENS16_INS17_ILi2ELi4ELi3EEES1A_NSX_INS5_IJS1B_SG_EEENS5_IJSG_SC_EEEEEEENS4_39AutoVectorizingCopyWithAssumedAlignmentILi128EEENS4_14SM90_TMA_STOREES25_S27_S27_EEEvvEEEEvNT_6ParamsE:
	.zero		2944


//--------------------- SYMBOLS --------------------------

	.type		.nv.reservedSmem.offset0,@object
	.size		.nv.reservedSmem.offset0,0x4
	.type		.nv.reservedSmem.cap,@object
	.size		.nv.reservedSmem.cap,0x4
	.type		__assertfail,@function
